	.target	sm_90a

	.elftype	@"ET_EXEC"


//--------------------- .note.nv.tkinfo           --------------------------
	.section	.note.nv.tkinfo,"",@"SHT_NOTE"
	.sectionflags	@"SHF_NOTE_NV_TKINFO"
	.tkinfo
        /*0018*/ 	.word	0x00000002
        /*0030*/ 	.string	""
        /*0030*/ 	.string	"ptxas"
        /*0030*/ 	.string	"Cuda compilation tools, release 13.0, V13.0.88"
        /*0030*/ 	.string	"Build cuda_13.0.r13.0/compiler.36424714_0"
        /*0030*/ 	.string	"-arch sm_90a -m 64 "



//--------------------- .note.nv.cuinfo           --------------------------
	.section	.note.nv.cuinfo,"",@"SHT_NOTE"
	.sectionflags	@"SHF_NOTE_NV_CUINFO"
        /*0018*/ 	.short	0x0002
        /*001a*/ 	.short	0x005a
        /*001c*/ 	.short	0x0082
	.zero		2


//--------------------- .nv.info                  --------------------------
	.section	.nv.info,"",@"SHT_CUDA_INFO"
	.align	4


	//----- nvinfo : EIATTR_REGCOUNT
	.align		4
        /*0000*/ 	.byte	0x04, 0x2f
        /*0002*/ 	.short	(.L_12 - .L_11)
	.align		4
.L_11:
        /*0004*/ 	.word	index@(_ZN7cutlass13device_kernelINS_4gemm6kernel13GemmUniversalIN4cute5tupleIJiiiiEEENS1_10collective13CollectiveMmaINS1_37MainloopSm90TmaGmmaWarpSpecializedFP8ILi37ENS5_IJNS4_1CILi4EEENSA_ILi1EEESC_EEENS1_35KernelTmaWarpSpecializedCooperativeEEENS5_IJNSA_ILi128EEENSA_ILi64EEENSA_ILi32EEEEEENS_12float_e4m3_tENS5_IJlSC_lEEESK_SL_NS4_8TiledMMAINS4_8MMA_AtomIJNS4_4SM904GMMA30MMA_64x64x32_F32E4M3E4M3_SS_TNILNSP_7ScaleInE1ELSR_1EEEEEENS4_6LayoutINS5_IJNSA_ILi2EEESC_SC_EEENS5_IJSC_NSA_ILi0EEESX_EEEEENS5_IJNS4_10UnderscoreES10_S10_EEEEENS4_13SM90_TMA_LOADENS4_14ComposedLayoutINS4_7SwizzleILi1ELi4ELi3EEENS4_18smem_ptr_flag_bitsILi8EEENSU_INS5_IJNSA_ILi8EEESI_EEENS5_IJSI_SC_EEEEEEEvNS4_8identityENS4_23SM90_TMA_LOAD_MULTICASTES1D_vS1E_EENS_8epilogue10collective6detail29Sm90TmaWarpSpecializedAdapterINS1I_15DefaultEpilogueISK_SL_SL_NS1H_6thread17LinearCombinationISK_Li1EffLNS1M_9ScaleType4KindE0ELNS_15FloatRoundStyleE2ESK_EENS1_15EpilogueDefaultEEEEEvvEEEEvNT_6ParamsE)
        /*0008*/ 	.word	0x000000a8


	//----- nvinfo : EIATTR_FRAME_SIZE
	.align		4
.L_12:
        /*000c*/ 	.byte	0x04, 0x11
        /*000e*/ 	.short	(.L_14 - .L_13)
	.align		4
.L_13:
        /*0010*/ 	.word	index@(_ZN7cutlass13device_kernelINS_4gemm6kernel13GemmUniversalIN4cute5tupleIJiiiiEEENS1_10collective13CollectiveMmaINS1_37MainloopSm90TmaGmmaWarpSpecializedFP8ILi37ENS5_IJNS4_1CILi4EEENSA_ILi1EEESC_EEENS1_35KernelTmaWarpSpecializedCooperativeEEENS5_IJNSA_ILi128EEENSA_ILi64EEENSA_ILi32EEEEEENS_12float_e4m3_tENS5_IJlSC_lEEESK_SL_NS4_8TiledMMAINS4_8MMA_AtomIJNS4_4SM904GMMA30MMA_64x64x32_F32E4M3E4M3_SS_TNILNSP_7ScaleInE1ELSR_1EEEEEENS4_6LayoutINS5_IJNSA_ILi2EEESC_SC_EEENS5_IJSC_NSA_ILi0EEESX_EEEEENS5_IJNS4_10UnderscoreES10_S10_EEEEENS4_13SM90_TMA_LOADENS4_14ComposedLayoutINS4_7SwizzleILi1ELi4ELi3EEENS4_18smem_ptr_flag_bitsILi8EEENSU_INS5_IJNSA_ILi8EEESI_EEENS5_IJSI_SC_EEEEEEEvNS4_8identityENS4_23SM90_TMA_LOAD_MULTICASTES1D_vS1E_EENS_8epilogue10collective6detail29Sm90TmaWarpSpecializedAdapterINS1I_15DefaultEpilogueISK_SL_SL_NS1H_6thread17LinearCombinationISK_Li1EffLNS1M_9ScaleType4KindE0ELNS_15FloatRoundStyleE2ESK_EENS1_15EpilogueDefaultEEEEEvvEEEEvNT_6ParamsE)
        /*0014*/ 	.word	0x00000000


	//----- nvinfo : EIATTR_MIN_STACK_SIZE
	.align		4
.L_14:
        /*0018*/ 	.byte	0x04, 0x12
        /*001a*/ 	.short	(.L_16 - .L_15)
	.align		4
.L_15:
        /*001c*/ 	.word	index@(_ZN7cutlass13device_kernelINS_4gemm6kernel13GemmUniversalIN4cute5tupleIJiiiiEEENS1_10collective13CollectiveMmaINS1_37MainloopSm90TmaGmmaWarpSpecializedFP8ILi37ENS5_IJNS4_1CILi4EEENSA_ILi1EEESC_EEENS1_35KernelTmaWarpSpecializedCooperativeEEENS5_IJNSA_ILi128EEENSA_ILi64EEENSA_ILi32EEEEEENS_12float_e4m3_tENS5_IJlSC_lEEESK_SL_NS4_8TiledMMAINS4_8MMA_AtomIJNS4_4SM904GMMA30MMA_64x64x32_F32E4M3E4M3_SS_TNILNSP_7ScaleInE1ELSR_1EEEEEENS4_6LayoutINS5_IJNSA_ILi2EEESC_SC_EEENS5_IJSC_NSA_ILi0EEESX_EEEEENS5_IJNS4_10UnderscoreES10_S10_EEEEENS4_13SM90_TMA_LOADENS4_14ComposedLayoutINS4_7SwizzleILi1ELi4ELi3EEENS4_18smem_ptr_flag_bitsILi8EEENSU_INS5_IJNSA_ILi8EEESI_EEENS5_IJSI_SC_EEEEEEEvNS4_8identityENS4_23SM90_TMA_LOAD_MULTICASTES1D_vS1E_EENS_8epilogue10collective6detail29Sm90TmaWarpSpecializedAdapterINS1I_15DefaultEpilogueISK_SL_SL_NS1H_6thread17LinearCombinationISK_Li1EffLNS1M_9ScaleType4KindE0ELNS_15FloatRoundStyleE2ESK_EENS1_15EpilogueDefaultEEEEEvvEEEEvNT_6ParamsE)
        /*0020*/ 	.word	0x00000000
.L_16:


//--------------------- .nv.compat                --------------------------
	.section	.nv.compat,"",@"SHT_CUDA_COMPAT_INFO"
	.align	4
        /*0000*/ 	.byte	0x02, 0x09, 0x01, 0x00, 0x02, 0x02, 0x04, 0x00, 0x02, 0x05, 0x05, 0x00, 0x03, 0x07, 0x01, 0x01
        /*0010*/ 	.byte	0x02, 0x03, 0x01, 0x00, 0x02, 0x06, 0x01, 0x00, 0x04, 0x0b, 0x08, 0x00, 0x00, 0x00, 0x00, 0x00
        /*0020*/ 	.byte	0x00, 0x00, 0x00, 0x00


//--------------------- .nv.info._ZN7cutlass13device_kernelINS_4gemm6kernel13GemmUniversalIN4cute5tupleIJiiiiEEENS1_10collective13CollectiveMmaINS1_37MainloopSm90TmaGmmaWarpSpecializedFP8ILi37ENS5_IJNS4_1CILi4EEENSA_ILi1EEESC_EEENS1_35KernelTmaWarpSpecializedCooperativeEEENS5_IJNSA_ILi128EEENSA_ILi64EEENSA_ILi32EEEEEENS_12float_e4m3_tENS5_IJlSC_lEEESK_SL_NS4_8TiledMMAINS4_8MMA_AtomIJNS4_4SM904GMMA30MMA_64x64x32_F32E4M3E4M3_SS_TNILNSP_7ScaleInE1ELSR_1EEEEEENS4_6LayoutINS5_IJNSA_ILi2EEESC_SC_EEENS5_IJSC_NSA_ILi0EEESX_EEEEENS5_IJNS4_10UnderscoreES10_S10_EEEEENS4_13SM90_TMA_LOADENS4_14ComposedLayoutINS4_7SwizzleILi1ELi4ELi3EEENS4_18smem_ptr_flag_bitsILi8EEENSU_INS5_IJNSA_ILi8EEESI_EEENS5_IJSI_SC_EEEEEEEvNS4_8identityENS4_23SM90_TMA_LOAD_MULTICASTES1D_vS1E_EENS_8epilogue10collective6detail29Sm90TmaWarpSpecializedAdapterINS1I_15DefaultEpilogueISK_SL_SL_NS1H_6thread17LinearCombinationISK_Li1EffLNS1M_9ScaleType4KindE0ELNS_15FloatRoundStyleE2ESK_EENS1_15EpilogueDefaultEEEEEvvEEEEvNT_6ParamsE --------------------------
	.section	.nv.info._ZN7cutlass13device_kernelINS_4gemm6kernel13GemmUniversalIN4cute5tupleIJiiiiEEENS1_10collective13CollectiveMmaINS1_37MainloopSm90TmaGmmaWarpSpecializedFP8ILi37ENS5_IJNS4_1CILi4EEENSA_ILi1EEESC_EEENS1_35KernelTmaWarpSpecializedCooperativeEEENS5_IJNSA_ILi128EEENSA_ILi64EEENSA_ILi32EEEEEENS_12float_e4m3_tENS5_IJlSC_lEEESK_SL_NS4_8TiledMMAINS4_8MMA_AtomIJNS4_4SM904GMMA30MMA_64x64x32_F32E4M3E4M3_SS_TNILNSP_7ScaleInE1ELSR_1EEEEEENS4_6LayoutINS5_IJNSA_ILi2EEESC_SC_EEENS5_IJSC_NSA_ILi0EEESX_EEEEENS5_IJNS4_10UnderscoreES10_S10_EEEEENS4_13SM90_TMA_LOADENS4_14ComposedLayoutINS4_7SwizzleILi1ELi4ELi3EEENS4_18smem_ptr_flag_bitsILi8EEENSU_INS5_IJNSA_ILi8EEESI_EEENS5_IJSI_SC_EEEEEEEvNS4_8identityENS4_23SM90_TMA_LOAD_MULTICASTES1D_vS1E_EENS_8epilogue10collective6detail29Sm90TmaWarpSpecializedAdapterINS1I_15DefaultEpilogueISK_SL_SL_NS1H_6thread17LinearCombinationISK_Li1EffLNS1M_9ScaleType4KindE0ELNS_15FloatRoundStyleE2ESK_EENS1_15EpilogueDefaultEEEEEvvEEEEvNT_6ParamsE,"",@"SHT_CUDA_INFO"
	.sectionflags	@""
	.align	4


	//----- nvinfo : EIATTR_CUDA_API_VERSION
	.align		4
        /*0000*/ 	.byte	0x04, 0x37
        /*0002*/ 	.short	(.L_18 - .L_17)
.L_17:
        /*0004*/ 	.word	0x00000082


	//----- nvinfo : EIATTR_KPARAM_INFO
	.align		4
.L_18:
        /*0008*/ 	.byte	0x04, 0x17
        /*000a*/ 	.short	(.L_20 - .L_19)
.L_19:
        /*000c*/ 	.word	0x00000000
        /*0010*/ 	.short	0x0000
        /*0012*/ 	.short	0x0070
        /*0014*/ 	.byte	0x00, 0xf0, 0x01, 0x10


	//----- nvinfo : EIATTR_SPARSE_MMA_MASK
	.align		4
.L_20:
        /*0018*/ 	.byte	0x03, 0x50
        /*001a*/ 	.short	0x0000


	//----- nvinfo : EIATTR_MAXREG_COUNT
	.align		4
        /*001c*/ 	.byte	0x03, 0x1b
        /*001e*/ 	.short	0x00a8


	//----- nvinfo : EIATTR_NUM_BARRIERS
	.align		4
        /*0020*/ 	.byte	0x02, 0x4c
        /*0022*/ 	.byte	0x01
	.zero		1


	//----- nvinfo : EIATTR_MERCURY_ISA_VERSION
	.align		4
        /*0024*/ 	.byte	0x03, 0x5f
        /*0026*/ 	.short	0x0101


	//----- nvinfo : EIATTR_INT_WARP_WIDE_INSTR_OFFSETS
	.align		4
        /*0028*/ 	.byte	0x04, 0x31
        /*002a*/ 	.short	(.L_22 - .L_21)


	//   ....[0]....
.L_21:
        /*002c*/ 	.word	0x000008c0


	//   ....[1]....
        /*0030*/ 	.word	0x00000970


	//   ....[2]....
        /*0034*/ 	.word	0x00000ab0


	//----- nvinfo : EIATTR_COOP_GROUP_MASK_REGIDS
	.align		4
.L_22:
        /*0038*/ 	.byte	0x04, 0x29
        /*003a*/ 	.short	(.L_24 - .L_23)


	//   ....[0]....
.L_23:
        /*003c*/ 	.word	0xffffffff


	//   ....[1]....
        /*0040*/ 	.word	0xffffffff


	//   ....[2]....
        /*0044*/ 	.word	0xffffffff


	//   ....[3]....
        /*0048*/ 	.word	0xffffffff


	//   ....[4]....
        /*004c*/ 	.word	0xffffffff


	//   ....[5]....
        /*0050*/ 	.word	0xffffffff


	//----- nvinfo : EIATTR_COOP_GROUP_INSTR_OFFSETS
	.align		4
.L_24:
        /*0054*/ 	.byte	0x04, 0x28
        /*0056*/ 	.short	(.L_26 - .L_25)


	//   ....[0]....
.L_25:
        /*0058*/ 	.word	0x00000060


	//   ....[1]....
        /*005c*/ 	.word	0x00000070


	//   ....[2]....
        /*0060*/ 	.word	0x00000130


	//   ....[3]....
        /*0064*/ 	.word	0x00000720


	//   ....[4]....
        /*0068*/ 	.word	0x00000c60


	//   ....[5]....
        /*006c*/ 	.word	0x000016d0


	//----- nvinfo : EIATTR_REG_RECONFIG
	.align		4
.L_26:
        /*0070*/ 	.byte	0x01, 0x54
	.zero		2


	//----- nvinfo : EIATTR_MBARRIER_INSTR_OFFSETS
	.align		4
        /*0074*/ 	.byte	0x04, 0x39
        /*0076*/ 	.short	(.L_28 - .L_27)


	//   ....[0]....
.L_27:
        /*0078*/ 	.word	0x00000250
        /*007c*/ 	.word	0x000000ff
        /*0080*/ 	.word	0x00000000
        /*0084*/ 	.short	0x0100
        /*0086*/ 	.byte	0x08
	.zero		1


	//   ....[1]....
        /*0088*/ 	.word	0x00000260
        /*008c*/ 	.word	0x000000ff
        /*0090*/ 	.word	0x00000128
        /*0094*/ 	.short	0x0100
        /*0096*/ 	.byte	0x08
	.zero		1


	//   ....[2]....
        /*0098*/ 	.word	0x00000270
        /*009c*/ 	.word	0x000000ff
        /*00a0*/ 	.word	0x00000008
        /*00a4*/ 	.short	0x0100
        /*00a6*/ 	.byte	0x08
	.zero		1


	//   ....[3]....
        /*00a8*/ 	.word	0x00000280
        /*00ac*/ 	.word	0x000000ff
        /*00b0*/ 	.word	0x00000130
        /*00b4*/ 	.short	0x0100
        /*00b6*/ 	.byte	0x08
	.zero		1


	//   ....[4]....
        /*00b8*/ 	.word	0x00000290
        /*00bc*/ 	.word	0x000000ff
        /*00c0*/ 	.word	0x00000010
        /*00c4*/ 	.short	0x0100
        /*00c6*/ 	.byte	0x08
	.zero		1


	//   ....[5]....
        /*00c8*/ 	.word	0x000002a0
        /*00cc*/ 	.word	0x000000ff
        /*00d0*/ 	.word	0x00000138
        /*00d4*/ 	.short	0x0100
        /*00d6*/ 	.byte	0x08
	.zero		1


	//   ....[6]....
        /*00d8*/ 	.word	0x000002b0
        /*00dc*/ 	.word	0x000000ff
        /*00e0*/ 	.word	0x00000018
        /*00e4*/ 	.short	0x0100
        /*00e6*/ 	.byte	0x08
	.zero		1


	//   ....[7]....
        /*00e8*/ 	.word	0x000002c0
        /*00ec*/ 	.word	0x000000ff
        /*00f0*/ 	.word	0x00000140
        /*00f4*/ 	.short	0x0100
        /*00f6*/ 	.byte	0x08
	.zero		1


	//   ....[8]....
        /*00f8*/ 	.word	0x000002d0
        /*00fc*/ 	.word	0x000000ff
        /*0100*/ 	.word	0x00000020
        /*0104*/ 	.short	0x0100
        /*0106*/ 	.byte	0x08
	.zero		1


	//   ....[9]....
        /*0108*/ 	.word	0x000002e0
        /*010c*/ 	.word	0x000000ff
        /*0110*/ 	.word	0x00000148
        /*0114*/ 	.short	0x0100
        /*0116*/ 	.byte	0x08
	.zero		1


	//   ....[10]....
        /*0118*/ 	.word	0x000002f0
        /*011c*/ 	.word	0x000000ff
        /*0120*/ 	.word	0x00000028
        /*0124*/ 	.short	0x0100
        /*0126*/ 	.byte	0x08
	.zero		1


	//   ....[11]....
        /*0128*/ 	.word	0x00000300
        /*012c*/ 	.word	0x000000ff
        /*0130*/ 	.word	0x00000150
        /*0134*/ 	.short	0x0100
        /*0136*/ 	.byte	0x08
	.zero		1


	//   ....[12]....
        /*0138*/ 	.word	0x00000310
        /*013c*/ 	.word	0x000000ff
        /*0140*/ 	.word	0x00000030
        /*0144*/ 	.short	0x0100
        /*0146*/ 	.byte	0x08
	.zero		1


	//   ....[13]....
        /*0148*/ 	.word	0x00000320
        /*014c*/ 	.word	0x000000ff
        /*0150*/ 	.word	0x00000158
        /*0154*/ 	.short	0x0100
        /*0156*/ 	.byte	0x08
	.zero		1


	//   ....[14]....
        /*0158*/ 	.word	0x00000330
        /*015c*/ 	.word	0x000000ff
        /*0160*/ 	.word	0x00000038
        /*0164*/ 	.short	0x0100
        /*0166*/ 	.byte	0x08
	.zero		1


	//   ....[15]....
        /*0168*/ 	.word	0x00000340
        /*016c*/ 	.word	0x000000ff
        /*0170*/ 	.word	0x00000160
        /*0174*/ 	.short	0x0100
        /*0176*/ 	.byte	0x08
	.zero		1


	//   ....[16]....
        /*0178*/ 	.word	0x00000350
        /*017c*/ 	.word	0x000000ff
        /*0180*/ 	.word	0x00000040
        /*0184*/ 	.short	0x0100
        /*0186*/ 	.byte	0x08
	.zero		1


	//   ....[17]....
        /*0188*/ 	.word	0x00000360
        /*018c*/ 	.word	0x000000ff
        /*0190*/ 	.word	0x00000168
        /*0194*/ 	.short	0x0100
        /*0196*/ 	.byte	0x08
	.zero		1


	//   ....[18]....
        /*0198*/ 	.word	0x00000370
        /*019c*/ 	.word	0x000000ff
        /*01a0*/ 	.word	0x00000048
        /*01a4*/ 	.short	0x0100
        /*01a6*/ 	.byte	0x08
	.zero		1


	//   ....[19]....
        /*01a8*/ 	.word	0x00000380
        /*01ac*/ 	.word	0x000000ff
        /*01b0*/ 	.word	0x00000170
        /*01b4*/ 	.short	0x0100
        /*01b6*/ 	.byte	0x08
	.zero		1


	//   ....[20]....
        /*01b8*/ 	.word	0x00000390
        /*01bc*/ 	.word	0x000000ff
        /*01c0*/ 	.word	0x00000050
        /*01c4*/ 	.short	0x0100
        /*01c6*/ 	.byte	0x08
	.zero		1


	//   ....[21]....
        /*01c8*/ 	.word	0x000003a0
        /*01cc*/ 	.word	0x000000ff
        /*01d0*/ 	.word	0x00000178
        /*01d4*/ 	.short	0x0100
        /*01d6*/ 	.byte	0x08
	.zero		1


	//   ....[22]....
        /*01d8*/ 	.word	0x000003b0
        /*01dc*/ 	.word	0x000000ff
        /*01e0*/ 	.word	0x00000058
        /*01e4*/ 	.short	0x0100
        /*01e6*/ 	.byte	0x08
	.zero		1


	//   ....[23]....
        /*01e8*/ 	.word	0x000003c0
        /*01ec*/ 	.word	0x000000ff
        /*01f0*/ 	.word	0x00000180
        /*01f4*/ 	.short	0x0100
        /*01f6*/ 	.byte	0x08
	.zero		1


	//   ....[24]....
        /*01f8*/ 	.word	0x000003d0
        /*01fc*/ 	.word	0x000000ff
        /*0200*/ 	.word	0x00000060
        /*0204*/ 	.short	0x0100
        /*0206*/ 	.byte	0x08
	.zero		1


	//   ....[25]....
        /*0208*/ 	.word	0x000003e0
        /*020c*/ 	.word	0x000000ff
        /*0210*/ 	.word	0x00000188
        /*0214*/ 	.short	0x0100
        /*0216*/ 	.byte	0x08
	.zero		1


	//   ....[26]....
        /*0218*/ 	.word	0x000003f0
        /*021c*/ 	.word	0x000000ff
        /*0220*/ 	.word	0x00000068
        /*0224*/ 	.short	0x0100
        /*0226*/ 	.byte	0x08
	.zero		1


	//   ....[27]....
        /*0228*/ 	.word	0x00000400
        /*022c*/ 	.word	0x000000ff
        /*0230*/ 	.word	0x00000190
        /*0234*/ 	.short	0x0100
        /*0236*/ 	.byte	0x08
	.zero		1


	//   ....[28]....
        /*0238*/ 	.word	0x00000410
        /*023c*/ 	.word	0x000000ff
        /*0240*/ 	.word	0x00000070
        /*0244*/ 	.short	0x0100
        /*0246*/ 	.byte	0x08
	.zero		1


	//   ....[29]....
        /*0248*/ 	.word	0x00000420
        /*024c*/ 	.word	0x000000ff
        /*0250*/ 	.word	0x00000198
        /*0254*/ 	.short	0x0100
        /*0256*/ 	.byte	0x08
	.zero		1


	//   ....[30]....
        /*0258*/ 	.word	0x00000430
        /*025c*/ 	.word	0x000000ff
        /*0260*/ 	.word	0x00000078
        /*0264*/ 	.short	0x0100
        /*0266*/ 	.byte	0x08
	.zero		1


	//   ....[31]....
        /*0268*/ 	.word	0x00000440
        /*026c*/ 	.word	0x000000ff
        /*0270*/ 	.word	0x000001a0
        /*0274*/ 	.short	0x0100
        /*0276*/ 	.byte	0x08
	.zero		1


	//   ....[32]....
        /*0278*/ 	.word	0x00000450
        /*027c*/ 	.word	0x000000ff
        /*0280*/ 	.word	0x00000080
        /*0284*/ 	.short	0x0100
        /*0286*/ 	.byte	0x08
	.zero		1


	//   ....[33]....
        /*0288*/ 	.word	0x00000460
        /*028c*/ 	.word	0x000000ff
        /*0290*/ 	.word	0x000001a8
        /*0294*/ 	.short	0x0100
        /*0296*/ 	.byte	0x08
	.zero		1


	//   ....[34]....
        /*0298*/ 	.word	0x00000470
        /*029c*/ 	.word	0x000000ff
        /*02a0*/ 	.word	0x00000088
        /*02a4*/ 	.short	0x0100
        /*02a6*/ 	.byte	0x08
	.zero		1


	//   ....[35]....
        /*02a8*/ 	.word	0x00000480
        /*02ac*/ 	.word	0x000000ff
        /*02b0*/ 	.word	0x000001b0
        /*02b4*/ 	.short	0x0100
        /*02b6*/ 	.byte	0x08
	.zero		1


	//   ....[36]....
        /*02b8*/ 	.word	0x00000490
        /*02bc*/ 	.word	0x000000ff
        /*02c0*/ 	.word	0x00000090
        /*02c4*/ 	.short	0x0100
        /*02c6*/ 	.byte	0x08
	.zero		1


	//   ....[37]....
        /*02c8*/ 	.word	0x000004a0
        /*02cc*/ 	.word	0x000000ff
        /*02d0*/ 	.word	0x000001b8
        /*02d4*/ 	.short	0x0100
        /*02d6*/ 	.byte	0x08
	.zero		1


	//   ....[38]....
        /*02d8*/ 	.word	0x000004b0
        /*02dc*/ 	.word	0x000000ff
        /*02e0*/ 	.word	0x00000098
        /*02e4*/ 	.short	0x0100
        /*02e6*/ 	.byte	0x08
	.zero		1


	//   ....[39]....
        /*02e8*/ 	.word	0x000004c0
        /*02ec*/ 	.word	0x000000ff
        /*02f0*/ 	.word	0x000001c0
        /*02f4*/ 	.short	0x0100
        /*02f6*/ 	.byte	0x08
	.zero		1


	//   ....[40]....
        /*02f8*/ 	.word	0x000004d0
        /*02fc*/ 	.word	0x000000ff
        /*0300*/ 	.word	0x000000a0
        /*0304*/ 	.short	0x0100
        /*0306*/ 	.byte	0x08
	.zero		1


	//   ....[41]....
        /*0308*/ 	.word	0x000004e0
        /*030c*/ 	.word	0x000000ff
        /*0310*/ 	.word	0x000001c8
        /*0314*/ 	.short	0x0100
        /*0316*/ 	.byte	0x08
	.zero		1


	//   ....[42]....
        /*0318*/ 	.word	0x000004f0
        /*031c*/ 	.word	0x000000ff
        /*0320*/ 	.word	0x000000a8
        /*0324*/ 	.short	0x0100
        /*0326*/ 	.byte	0x08
	.zero		1


	//   ....[43]....
        /*0328*/ 	.word	0x00000500
        /*032c*/ 	.word	0x000000ff
        /*0330*/ 	.word	0x000001d0
        /*0334*/ 	.short	0x0100
        /*0336*/ 	.byte	0x08
	.zero		1


	//   ....[44]....
        /*0338*/ 	.word	0x00000510
        /*033c*/ 	.word	0x000000ff
        /*0340*/ 	.word	0x000000b0
        /*0344*/ 	.short	0x0100
        /*0346*/ 	.byte	0x08
	.zero		1


	//   ....[45]....
        /*0348*/ 	.word	0x00000520
        /*034c*/ 	.word	0x000000ff
        /*0350*/ 	.word	0x000001d8
        /*0354*/ 	.short	0x0100
        /*0356*/ 	.byte	0x08
	.zero		1


	//   ....[46]....
        /*0358*/ 	.word	0x00000530
        /*035c*/ 	.word	0x000000ff
        /*0360*/ 	.word	0x000000b8
        /*0364*/ 	.short	0x0100
        /*0366*/ 	.byte	0x08
	.zero		1


	//   ....[47]....
        /*0368*/ 	.word	0x00000540
        /*036c*/ 	.word	0x000000ff
        /*0370*/ 	.word	0x000001e0
        /*0374*/ 	.short	0x0100
        /*0376*/ 	.byte	0x08
	.zero		1


	//   ....[48]....
        /*0378*/ 	.word	0x00000550
        /*037c*/ 	.word	0x000000ff
        /*0380*/ 	.word	0x000000c0
        /*0384*/ 	.short	0x0100
        /*0386*/ 	.byte	0x08
	.zero		1


	//   ....[49]....
        /*0388*/ 	.word	0x00000560
        /*038c*/ 	.word	0x000000ff
        /*0390*/ 	.word	0x000001e8
        /*0394*/ 	.short	0x0100
        /*0396*/ 	.byte	0x08
	.zero		1


	//   ....[50]....
        /*0398*/ 	.word	0x00000570
        /*039c*/ 	.word	0x000000ff
        /*03a0*/ 	.word	0x000000c8
        /*03a4*/ 	.short	0x0100
        /*03a6*/ 	.byte	0x08
	.zero		1


	//   ....[51]....
        /*03a8*/ 	.word	0x00000580
        /*03ac*/ 	.word	0x000000ff
        /*03b0*/ 	.word	0x000001f0
        /*03b4*/ 	.short	0x0100
        /*03b6*/ 	.byte	0x08
	.zero		1


	//   ....[52]....
        /*03b8*/ 	.word	0x00000590
        /*03bc*/ 	.word	0x000000ff
        /*03c0*/ 	.word	0x000000d0
        /*03c4*/ 	.short	0x0100
        /*03c6*/ 	.byte	0x08
	.zero		1


	//   ....[53]....
        /*03c8*/ 	.word	0x000005a0
        /*03cc*/ 	.word	0x000000ff
        /*03d0*/ 	.word	0x000001f8
        /*03d4*/ 	.short	0x0100
        /*03d6*/ 	.byte	0x08
	.zero		1


	//   ....[54]....
        /*03d8*/ 	.word	0x000005b0
        /*03dc*/ 	.word	0x000000ff
        /*03e0*/ 	.word	0x000000d8
        /*03e4*/ 	.short	0x0100
        /*03e6*/ 	.byte	0x08
	.zero		1


	//   ....[55]....
        /*03e8*/ 	.word	0x000005c0
        /*03ec*/ 	.word	0x000000ff
        /*03f0*/ 	.word	0x00000200
        /*03f4*/ 	.short	0x0100
        /*03f6*/ 	.byte	0x08
	.zero		1


	//   ....[56]....
        /*03f8*/ 	.word	0x000005d0
        /*03fc*/ 	.word	0x000000ff
        /*0400*/ 	.word	0x000000e0
        /*0404*/ 	.short	0x0100
        /*0406*/ 	.byte	0x08
	.zero		1


	//   ....[57]....
        /*0408*/ 	.word	0x000005e0
        /*040c*/ 	.word	0x000000ff
        /*0410*/ 	.word	0x00000208
        /*0414*/ 	.short	0x0100
        /*0416*/ 	.byte	0x08
	.zero		1


	//   ....[58]....
        /*0418*/ 	.word	0x000005f0
        /*041c*/ 	.word	0x000000ff
        /*0420*/ 	.word	0x000000e8
        /*0424*/ 	.short	0x0100
        /*0426*/ 	.byte	0x08
	.zero		1


	//   ....[59]....
        /*0428*/ 	.word	0x00000600
        /*042c*/ 	.word	0x000000ff
        /*0430*/ 	.word	0x00000210
        /*0434*/ 	.short	0x0100
        /*0436*/ 	.byte	0x08
	.zero		1


	//   ....[60]....
        /*0438*/ 	.word	0x00000610
        /*043c*/ 	.word	0x000000ff
        /*0440*/ 	.word	0x000000f0
        /*0444*/ 	.short	0x0100
        /*0446*/ 	.byte	0x08
	.zero		1


	//   ....[61]....
        /*0448*/ 	.word	0x00000620
        /*044c*/ 	.word	0x000000ff
        /*0450*/ 	.word	0x00000218
        /*0454*/ 	.short	0x0100
        /*0456*/ 	.byte	0x08
	.zero		1


	//   ....[62]....
        /*0458*/ 	.word	0x00000630
        /*045c*/ 	.word	0x000000ff
        /*0460*/ 	.word	0x000000f8
        /*0464*/ 	.short	0x0100
        /*0466*/ 	.byte	0x08
	.zero		1


	//   ....[63]....
        /*0468*/ 	.word	0x00000640
        /*046c*/ 	.word	0x000000ff
        /*0470*/ 	.word	0x00000220
        /*0474*/ 	.short	0x0100
        /*0476*/ 	.byte	0x08
	.zero		1


	//   ....[64]....
        /*0478*/ 	.word	0x00000650
        /*047c*/ 	.word	0x000000ff
        /*0480*/ 	.word	0x00000100
        /*0484*/ 	.short	0x0100
        /*0486*/ 	.byte	0x08
	.zero		1


	//   ....[65]....
        /*0488*/ 	.word	0x00000660
        /*048c*/ 	.word	0x000000ff
        /*0490*/ 	.word	0x00000228
        /*0494*/ 	.short	0x0100
        /*0496*/ 	.byte	0x08
	.zero		1


	//   ....[66]....
        /*0498*/ 	.word	0x00000670
        /*049c*/ 	.word	0x000000ff
        /*04a0*/ 	.word	0x00000108
        /*04a4*/ 	.short	0x0100
        /*04a6*/ 	.byte	0x08
	.zero		1


	//   ....[67]....
        /*04a8*/ 	.word	0x00000680
        /*04ac*/ 	.word	0x000000ff
        /*04b0*/ 	.word	0x00000230
        /*04b4*/ 	.short	0x0100
        /*04b6*/ 	.byte	0x08
	.zero		1


	//   ....[68]....
        /*04b8*/ 	.word	0x00000690
        /*04bc*/ 	.word	0x000000ff
        /*04c0*/ 	.word	0x00000110
        /*04c4*/ 	.short	0x0100
        /*04c6*/ 	.byte	0x08
	.zero		1


	//   ....[69]....
        /*04c8*/ 	.word	0x000006a0
        /*04cc*/ 	.word	0x000000ff
        /*04d0*/ 	.word	0x00000238
        /*04d4*/ 	.short	0x0100
        /*04d6*/ 	.byte	0x08
	.zero		1


	//   ....[70]....
        /*04d8*/ 	.word	0x000006b0
        /*04dc*/ 	.word	0x000000ff
        /*04e0*/ 	.word	0x00000118
        /*04e4*/ 	.short	0x0100
        /*04e6*/ 	.byte	0x08
	.zero		1


	//   ....[71]....
        /*04e8*/ 	.word	0x000006c0
        /*04ec*/ 	.word	0x000000ff
        /*04f0*/ 	.word	0x00000240
        /*04f4*/ 	.short	0x0100
        /*04f6*/ 	.byte	0x08
	.zero		1


	//   ....[72]....
        /*04f8*/ 	.word	0x000006d0
        /*04fc*/ 	.word	0x000000ff
        /*0500*/ 	.word	0x00000120
        /*0504*/ 	.short	0x0100
        /*0506*/ 	.byte	0x08
	.zero		1


	//   ....[73]....
        /*0508*/ 	.word	0x000006e0
        /*050c*/ 	.word	0x000000ff
        /*0510*/ 	.word	0x00000248
        /*0514*/ 	.short	0x0100
        /*0516*/ 	.byte	0x08
	.zero		1


	//   ....[74]....
        /*0518*/ 	.word	0x00000b60
        /*051c*/ 	.word	0x000000ff
        /*0520*/ 	.word	0x00000260
        /*0524*/ 	.short	0x0100
        /*0526*/ 	.byte	0x06
	.zero		1


	//   ....[75]....
        /*0528*/ 	.word	0x00000bf0
        /*052c*/ 	.word	0x000000ff
        /*0530*/ 	.word	0x00000268
        /*0534*/ 	.short	0x0100
        /*0536*/ 	.byte	0x06
	.zero		1


	//   ....[76]....
        /*0538*/ 	.word	0x00001a10
        /*053c*/ 	.word	0x000000ff
        /*0540*/ 	.word	0x00000000
        /*0544*/ 	.short	0x010a
        /*0546*/ 	.byte	0x06
	.zero		1


	//   ....[77]....
        /*0548*/ 	.word	0x00001a50
        /*054c*/ 	.word	0x000000ff
        /*0550*/ 	.word	0x00000000
        /*0554*/ 	.short	0x010a
        /*0556*/ 	.byte	0x06
	.zero		1


	//   ....[78]....
        /*0558*/ 	.word	0x00002040
        /*055c*/ 	.word	0x000000ff
        /*0560*/ 	.word	0x00000000
        /*0564*/ 	.short	0x010a
        /*0566*/ 	.byte	0x0c
	.zero		1


	//   ....[79]....
        /*0568*/ 	.word	0x00002080
        /*056c*/ 	.word	0x000000ff
        /*0570*/ 	.word	0x00000000
        /*0574*/ 	.short	0x010a
        /*0576*/ 	.byte	0x0c
	.zero		1


	//   ....[80]....
        /*0578*/ 	.word	0x00002460
        /*057c*/ 	.word	0x0000000a
        /*0580*/ 	.word	0x00000000
        /*0584*/ 	.short	0x0101
        /*0586*/ 	.byte	0x3f
	.zero		1


	//   ....[81]....
        /*0588*/ 	.word	0x00002920
        /*058c*/ 	.word	0x00000008
        /*0590*/ 	.word	0x00000000
        /*0594*/ 	.short	0x0101
        /*0596*/ 	.byte	0x3f
	.zero		1


	//   ....[82]....
        /*0598*/ 	.word	0x00006200
        /*059c*/ 	.word	0x00000015
        /*05a0*/ 	.word	0x00000128
        /*05a4*/ 	.short	0x010a
        /*05a6*/ 	.byte	0x3f
	.zero		1


	//   ....[83]....
        /*05a8*/ 	.word	0x000065e0
        /*05ac*/ 	.word	0x00000008
        /*05b0*/ 	.word	0x00000268
        /*05b4*/ 	.short	0x0101
        /*05b6*/ 	.byte	0x3f
	.zero		1


	//   ....[84]....
        /*05b8*/ 	.word	0x00006cd0
        /*05bc*/ 	.word	0x00000007
        /*05c0*/ 	.word	0x00000000
        /*05c4*/ 	.short	0x010a
        /*05c6*/ 	.byte	0x3f
	.zero		1


	//   ....[85]....
        /*05c8*/ 	.word	0x00006d50
        /*05cc*/ 	.word	0x00000008
        /*05d0*/ 	.word	0x00000000
        /*05d4*/ 	.short	0x010a
        /*05d6*/ 	.byte	0x3f
	.zero		1


	//   ....[86]....
        /*05d8*/ 	.word	0x00006de0
        /*05dc*/ 	.word	0x00000009
        /*05e0*/ 	.word	0x00000000
        /*05e4*/ 	.short	0x010a
        /*05e6*/ 	.byte	0x3f
	.zero		1


	//   ....[87]....
        /*05e8*/ 	.word	0x00006e70
        /*05ec*/ 	.word	0x00000008
        /*05f0*/ 	.word	0x00000000
        /*05f4*/ 	.short	0x010a
        /*05f6*/ 	.byte	0x3f
	.zero		1


	//   ....[88]....
        /*05f8*/ 	.word	0x00006f00
        /*05fc*/ 	.word	0x00000009
        /*0600*/ 	.word	0x00000000
        /*0604*/ 	.short	0x010a
        /*0606*/ 	.byte	0x3f
	.zero		1


	//   ....[89]....
        /*0608*/ 	.word	0x00006f90
        /*060c*/ 	.word	0x00000008
        /*0610*/ 	.word	0x00000000
        /*0614*/ 	.short	0x010a
        /*0616*/ 	.byte	0x3f
	.zero		1


	//   ....[90]....
        /*0618*/ 	.word	0x00007020
        /*061c*/ 	.word	0x00000009
        /*0620*/ 	.word	0x00000000
        /*0624*/ 	.short	0x010a
        /*0626*/ 	.byte	0x3f
	.zero		1


	//   ....[91]....
        /*0628*/ 	.word	0x000070b0
        /*062c*/ 	.word	0x00000008
        /*0630*/ 	.word	0x00000000
        /*0634*/ 	.short	0x010a
        /*0636*/ 	.byte	0x3f
	.zero		1


	//   ....[92]....
        /*0638*/ 	.word	0x00007140
        /*063c*/ 	.word	0x00000009
        /*0640*/ 	.word	0x00000000
        /*0644*/ 	.short	0x010a
        /*0646*/ 	.byte	0x3f
	.zero		1


	//   ....[93]....
        /*0648*/ 	.word	0x000071d0
        /*064c*/ 	.word	0x00000008
        /*0650*/ 	.word	0x00000000
        /*0654*/ 	.short	0x010a
        /*0656*/ 	.byte	0x3f
	.zero		1


	//   ....[94]....
        /*0658*/ 	.word	0x00007260
        /*065c*/ 	.word	0x00000009
        /*0660*/ 	.word	0x00000000
        /*0664*/ 	.short	0x010a
        /*0666*/ 	.byte	0x3f
	.zero		1


	//   ....[95]....
        /*0668*/ 	.word	0x000072f0
        /*066c*/ 	.word	0x00000008
        /*0670*/ 	.word	0x00000000
        /*0674*/ 	.short	0x010a
        /*0676*/ 	.byte	0x3f
	.zero		1


	//   ....[96]....
        /*0678*/ 	.word	0x00007380
        /*067c*/ 	.word	0x00000009
        /*0680*/ 	.word	0x00000000
        /*0684*/ 	.short	0x010a
        /*0686*/ 	.byte	0x3f
	.zero		1


	//   ....[97]....
        /*0688*/ 	.word	0x00007410
        /*068c*/ 	.word	0x00000008
        /*0690*/ 	.word	0x00000000
        /*0694*/ 	.short	0x010a
        /*0696*/ 	.byte	0x3f
	.zero		1


	//   ....[98]....
        /*0698*/ 	.word	0x000074a0
        /*069c*/ 	.word	0x00000009
        /*06a0*/ 	.word	0x00000000
        /*06a4*/ 	.short	0x010a
        /*06a6*/ 	.byte	0x3f
	.zero		1


	//   ....[99]....
        /*06a8*/ 	.word	0x00007530
        /*06ac*/ 	.word	0x00000008
        /*06b0*/ 	.word	0x00000000
        /*06b4*/ 	.short	0x010a
        /*06b6*/ 	.byte	0x3f
	.zero		1


	//   ....[100]....
        /*06b8*/ 	.word	0x000075c0
        /*06bc*/ 	.word	0x00000009
        /*06c0*/ 	.word	0x00000000
        /*06c4*/ 	.short	0x010a
        /*06c6*/ 	.byte	0x3f
	.zero		1


	//   ....[101]....
        /*06c8*/ 	.word	0x00007650
        /*06cc*/ 	.word	0x00000008
        /*06d0*/ 	.word	0x00000000
        /*06d4*/ 	.short	0x010a
        /*06d6*/ 	.byte	0x3f
	.zero		1


	//   ....[102]....
        /*06d8*/ 	.word	0x000076e0
        /*06dc*/ 	.word	0x00000009
        /*06e0*/ 	.word	0x00000000
        /*06e4*/ 	.short	0x010a
        /*06e6*/ 	.byte	0x3f
	.zero		1


	//   ....[103]....
        /*06e8*/ 	.word	0x00007770
        /*06ec*/ 	.word	0x00000008
        /*06f0*/ 	.word	0x00000000
        /*06f4*/ 	.short	0x010a
        /*06f6*/ 	.byte	0x3f
	.zero		1


	//   ....[104]....
        /*06f8*/ 	.word	0x00007800
        /*06fc*/ 	.word	0x00000009
        /*0700*/ 	.word	0x00000000
        /*0704*/ 	.short	0x010a
        /*0706*/ 	.byte	0x3f
	.zero		1


	//   ....[105]....
        /*0708*/ 	.word	0x00007890
        /*070c*/ 	.word	0x00000008
        /*0710*/ 	.word	0x00000000
        /*0714*/ 	.short	0x010a
        /*0716*/ 	.byte	0x3f
	.zero		1


	//   ....[106]....
        /*0718*/ 	.word	0x00007920
        /*071c*/ 	.word	0x00000009
        /*0720*/ 	.word	0x00000000
        /*0724*/ 	.short	0x010a
        /*0726*/ 	.byte	0x3f
	.zero		1


	//   ....[107]....
        /*0728*/ 	.word	0x000079b0
        /*072c*/ 	.word	0x00000008
        /*0730*/ 	.word	0x00000000
        /*0734*/ 	.short	0x010a
        /*0736*/ 	.byte	0x3f
	.zero		1


	//   ....[108]....
        /*0738*/ 	.word	0x00007a40
        /*073c*/ 	.word	0x00000009
        /*0740*/ 	.word	0x00000000
        /*0744*/ 	.short	0x010a
        /*0746*/ 	.byte	0x3f
	.zero		1


	//   ....[109]....
        /*0748*/ 	.word	0x00007ad0
        /*074c*/ 	.word	0x00000008
        /*0750*/ 	.word	0x00000000
        /*0754*/ 	.short	0x010a
        /*0756*/ 	.byte	0x3f
	.zero		1


	//   ....[110]....
        /*0758*/ 	.word	0x00007b60
        /*075c*/ 	.word	0x00000009
        /*0760*/ 	.word	0x00000000
        /*0764*/ 	.short	0x010a
        /*0766*/ 	.byte	0x3f
	.zero		1


	//   ....[111]....
        /*0768*/ 	.word	0x00007bf0
        /*076c*/ 	.word	0x00000008
        /*0770*/ 	.word	0x00000000
        /*0774*/ 	.short	0x010a
        /*0776*/ 	.byte	0x3f
	.zero		1


	//   ....[112]....
        /*0778*/ 	.word	0x00007c80
        /*077c*/ 	.word	0x00000009
        /*0780*/ 	.word	0x00000000
        /*0784*/ 	.short	0x010a
        /*0786*/ 	.byte	0x3f
	.zero		1


	//   ....[113]....
        /*0788*/ 	.word	0x00007d10
        /*078c*/ 	.word	0x00000008
        /*0790*/ 	.word	0x00000000
        /*0794*/ 	.short	0x010a
        /*0796*/ 	.byte	0x3f
	.zero		1


	//   ....[114]....
        /*0798*/ 	.word	0x00007da0
        /*079c*/ 	.word	0x00000009
        /*07a0*/ 	.word	0x00000000
        /*07a4*/ 	.short	0x010a
        /*07a6*/ 	.byte	0x3f
	.zero		1


	//   ....[115]....
        /*07a8*/ 	.word	0x00007e30
        /*07ac*/ 	.word	0x00000008
        /*07b0*/ 	.word	0x00000000
        /*07b4*/ 	.short	0x010a
        /*07b6*/ 	.byte	0x3f
	.zero		1


	//   ....[116]....
        /*07b8*/ 	.word	0x00007ec0
        /*07bc*/ 	.word	0x00000009
        /*07c0*/ 	.word	0x00000000
        /*07c4*/ 	.short	0x010a
        /*07c6*/ 	.byte	0x3f
	.zero		1


	//   ....[117]....
        /*07c8*/ 	.word	0x00007f50
        /*07cc*/ 	.word	0x00000008
        /*07d0*/ 	.word	0x00000000
        /*07d4*/ 	.short	0x010a
        /*07d6*/ 	.byte	0x3f
	.zero		1


	//   ....[118]....
        /*07d8*/ 	.word	0x00007fe0
        /*07dc*/ 	.word	0x00000009
        /*07e0*/ 	.word	0x00000000
        /*07e4*/ 	.short	0x010a
        /*07e6*/ 	.byte	0x3f
	.zero		1


	//   ....[119]....
        /*07e8*/ 	.word	0x00008070
        /*07ec*/ 	.word	0x00000006
        /*07f0*/ 	.word	0x00000000
        /*07f4*/ 	.short	0x010a
        /*07f6*/ 	.byte	0x3f
	.zero		1


	//   ....[120]....
        /*07f8*/ 	.word	0x00008100
        /*07fc*/ 	.word	0x00000003
        /*0800*/ 	.word	0x00000000
        /*0804*/ 	.short	0x010a
        /*0806*/ 	.byte	0x3f
	.zero		1


	//   ....[121]....
        /*0808*/ 	.word	0x00008170
        /*080c*/ 	.word	0x00000009
        /*0810*/ 	.word	0x00000000
        /*0814*/ 	.short	0x010a
        /*0816*/ 	.byte	0x3f
	.zero		1


	//   ....[122]....
        /*0818*/ 	.word	0x000081d0
        /*081c*/ 	.word	0x0000000b
        /*0820*/ 	.word	0x00000000
        /*0824*/ 	.short	0x010a
        /*0826*/ 	.byte	0x3f
	.zero		1


	//   ....[123]....
        /*0828*/ 	.word	0x000082a0
        /*082c*/ 	.word	0x00000015
        /*0830*/ 	.word	0x00000128
        /*0834*/ 	.short	0x010a
        /*0836*/ 	.byte	0x3f
	.zero		1


	//   ....[124]....
        /*0838*/ 	.word	0x00008370
        /*083c*/ 	.word	0x00000007
        /*0840*/ 	.word	0x00000000
        /*0844*/ 	.short	0x010a
        /*0846*/ 	.byte	0x3f
	.zero		1


	//   ....[125]....
        /*0848*/ 	.word	0x000083c0
        /*084c*/ 	.word	0x00000008
        /*0850*/ 	.word	0x00000000
        /*0854*/ 	.short	0x010a
        /*0856*/ 	.byte	0x3f
	.zero		1


	//   ....[126]....
        /*0858*/ 	.word	0x00008410
        /*085c*/ 	.word	0x00000009
        /*0860*/ 	.word	0x00000000
        /*0864*/ 	.short	0x010a
        /*0866*/ 	.byte	0x3f
	.zero		1


	//   ....[127]....
        /*0868*/ 	.word	0x00008460
        /*086c*/ 	.word	0x00000008
        /*0870*/ 	.word	0x00000000
        /*0874*/ 	.short	0x010a
        /*0876*/ 	.byte	0x3f
	.zero		1


	//   ....[128]....
        /*0878*/ 	.word	0x000084b0
        /*087c*/ 	.word	0x00000009
        /*0880*/ 	.word	0x00000000
        /*0884*/ 	.short	0x010a
        /*0886*/ 	.byte	0x3f
	.zero		1


	//   ....[129]....
        /*0888*/ 	.word	0x00008500
        /*088c*/ 	.word	0x00000008
        /*0890*/ 	.word	0x00000000
        /*0894*/ 	.short	0x010a
        /*0896*/ 	.byte	0x3f
	.zero		1


	//   ....[130]....
        /*0898*/ 	.word	0x00008550
        /*089c*/ 	.word	0x00000009
        /*08a0*/ 	.word	0x00000000
        /*08a4*/ 	.short	0x010a
        /*08a6*/ 	.byte	0x3f
	.zero		1


	//   ....[131]....
        /*08a8*/ 	.word	0x000085a0
        /*08ac*/ 	.word	0x00000008
        /*08b0*/ 	.word	0x00000000
        /*08b4*/ 	.short	0x010a
        /*08b6*/ 	.byte	0x3f
	.zero		1


	//   ....[132]....
        /*08b8*/ 	.word	0x000085f0
        /*08bc*/ 	.word	0x00000009
        /*08c0*/ 	.word	0x00000000
        /*08c4*/ 	.short	0x010a
        /*08c6*/ 	.byte	0x3f
	.zero		1


	//   ....[133]....
        /*08c8*/ 	.word	0x00008640
        /*08cc*/ 	.word	0x00000008
        /*08d0*/ 	.word	0x00000000
        /*08d4*/ 	.short	0x010a
        /*08d6*/ 	.byte	0x3f
	.zero		1


	//   ....[134]....
        /*08d8*/ 	.word	0x00008690
        /*08dc*/ 	.word	0x00000009
        /*08e0*/ 	.word	0x00000000
        /*08e4*/ 	.short	0x010a
        /*08e6*/ 	.byte	0x3f
	.zero		1


	//   ....[135]....
        /*08e8*/ 	.word	0x000086e0
        /*08ec*/ 	.word	0x00000008
        /*08f0*/ 	.word	0x00000000
        /*08f4*/ 	.short	0x010a
        /*08f6*/ 	.byte	0x3f
	.zero		1


	//   ....[136]....
        /*08f8*/ 	.word	0x00008730
        /*08fc*/ 	.word	0x00000009
        /*0900*/ 	.word	0x00000000
        /*0904*/ 	.short	0x010a
        /*0906*/ 	.byte	0x3f
	.zero		1


	//   ....[137]....
        /*0908*/ 	.word	0x00008780
        /*090c*/ 	.word	0x00000008
        /*0910*/ 	.word	0x00000000
        /*0914*/ 	.short	0x010a
        /*0916*/ 	.byte	0x3f
	.zero		1


	//   ....[138]....
        /*0918*/ 	.word	0x000087d0
        /*091c*/ 	.word	0x00000009
        /*0920*/ 	.word	0x00000000
        /*0924*/ 	.short	0x010a
        /*0926*/ 	.byte	0x3f
	.zero		1


	//   ....[139]....
        /*0928*/ 	.word	0x00008820
        /*092c*/ 	.word	0x00000008
        /*0930*/ 	.word	0x00000000
        /*0934*/ 	.short	0x010a
        /*0936*/ 	.byte	0x3f
	.zero		1


	//   ....[140]....
        /*0938*/ 	.word	0x00008870
        /*093c*/ 	.word	0x00000009
        /*0940*/ 	.word	0x00000000
        /*0944*/ 	.short	0x010a
        /*0946*/ 	.byte	0x3f
	.zero		1


	//   ....[141]....
        /*0948*/ 	.word	0x000088c0
        /*094c*/ 	.word	0x00000008
        /*0950*/ 	.word	0x00000000
        /*0954*/ 	.short	0x010a
        /*0956*/ 	.byte	0x3f
	.zero		1


	//   ....[142]....
        /*0958*/ 	.word	0x00008910
        /*095c*/ 	.word	0x00000009
        /*0960*/ 	.word	0x00000000
        /*0964*/ 	.short	0x010a
        /*0966*/ 	.byte	0x3f
	.zero		1


	//   ....[143]....
        /*0968*/ 	.word	0x00008960
        /*096c*/ 	.word	0x00000008
        /*0970*/ 	.word	0x00000000
        /*0974*/ 	.short	0x010a
        /*0976*/ 	.byte	0x3f
	.zero		1


	//   ....[144]....
        /*0978*/ 	.word	0x000089b0
        /*097c*/ 	.word	0x00000009
        /*0980*/ 	.word	0x00000000
        /*0984*/ 	.short	0x010a
        /*0986*/ 	.byte	0x3f
	.zero		1


	//   ....[145]....
        /*0988*/ 	.word	0x00008a00
        /*098c*/ 	.word	0x00000008
        /*0990*/ 	.word	0x00000000
        /*0994*/ 	.short	0x010a
        /*0996*/ 	.byte	0x3f
	.zero		1


	//   ....[146]....
        /*0998*/ 	.word	0x00008a50
        /*099c*/ 	.word	0x00000009
        /*09a0*/ 	.word	0x00000000
        /*09a4*/ 	.short	0x010a
        /*09a6*/ 	.byte	0x3f
	.zero		1


	//   ....[147]....
        /*09a8*/ 	.word	0x00008aa0
        /*09ac*/ 	.word	0x00000008
        /*09b0*/ 	.word	0x00000000
        /*09b4*/ 	.short	0x010a
        /*09b6*/ 	.byte	0x3f
	.zero		1


	//   ....[148]....
        /*09b8*/ 	.word	0x00008af0
        /*09bc*/ 	.word	0x00000009
        /*09c0*/ 	.word	0x00000000
        /*09c4*/ 	.short	0x010a
        /*09c6*/ 	.byte	0x3f
	.zero		1


	//   ....[149]....
        /*09c8*/ 	.word	0x00008b40
        /*09cc*/ 	.word	0x00000008
        /*09d0*/ 	.word	0x00000000
        /*09d4*/ 	.short	0x010a
        /*09d6*/ 	.byte	0x3f
	.zero		1


	//   ....[150]....
        /*09d8*/ 	.word	0x00008b90
        /*09dc*/ 	.word	0x00000009
        /*09e0*/ 	.word	0x00000000
        /*09e4*/ 	.short	0x010a
        /*09e6*/ 	.byte	0x3f
	.zero		1


	//   ....[151]....
        /*09e8*/ 	.word	0x00008be0
        /*09ec*/ 	.word	0x00000008
        /*09f0*/ 	.word	0x00000000
        /*09f4*/ 	.short	0x010a
        /*09f6*/ 	.byte	0x3f
	.zero		1


	//   ....[152]....
        /*09f8*/ 	.word	0x00008c30
        /*09fc*/ 	.word	0x00000009
        /*0a00*/ 	.word	0x00000000
        /*0a04*/ 	.short	0x010a
        /*0a06*/ 	.byte	0x3f
	.zero		1


	//   ....[153]....
        /*0a08*/ 	.word	0x00008c80
        /*0a0c*/ 	.word	0x00000008
        /*0a10*/ 	.word	0x00000000
        /*0a14*/ 	.short	0x010a
        /*0a16*/ 	.byte	0x3f
	.zero		1


	//   ....[154]....
        /*0a18*/ 	.word	0x00008cd0
        /*0a1c*/ 	.word	0x00000009
        /*0a20*/ 	.word	0x00000000
        /*0a24*/ 	.short	0x010a
        /*0a26*/ 	.byte	0x3f
	.zero		1


	//   ....[155]....
        /*0a28*/ 	.word	0x00008d20
        /*0a2c*/ 	.word	0x00000008
        /*0a30*/ 	.word	0x00000000
        /*0a34*/ 	.short	0x010a
        /*0a36*/ 	.byte	0x3f
	.zero		1


	//   ....[156]....
        /*0a38*/ 	.word	0x00008d70
        /*0a3c*/ 	.word	0x00000009
        /*0a40*/ 	.word	0x00000000
        /*0a44*/ 	.short	0x010a
        /*0a46*/ 	.byte	0x3f
	.zero		1


	//   ....[157]....
        /*0a48*/ 	.word	0x00008dc0
        /*0a4c*/ 	.word	0x00000008
        /*0a50*/ 	.word	0x00000000
        /*0a54*/ 	.short	0x010a
        /*0a56*/ 	.byte	0x3f
	.zero		1


	//   ....[158]....
        /*0a58*/ 	.word	0x00008e10
        /*0a5c*/ 	.word	0x00000009
        /*0a60*/ 	.word	0x00000000
        /*0a64*/ 	.short	0x010a
        /*0a66*/ 	.byte	0x3f
	.zero		1


	//   ....[159]....
        /*0a68*/ 	.word	0x00008e60
        /*0a6c*/ 	.word	0x00000006
        /*0a70*/ 	.word	0x00000000
        /*0a74*/ 	.short	0x010a
        /*0a76*/ 	.byte	0x3f
	.zero		1


	//----- nvinfo : EIATTR_NUM_MBARRIERS
	.align		4
.L_28:
        /*0a78*/ 	.byte	0x03, 0x38
        /*0a7a*/ 	.short	0x004c


	//----- nvinfo : EIATTR_EXIT_INSTR_OFFSETS
	.align		4
        /*0a7c*/ 	.byte	0x04, 0x1c
        /*0a7e*/ 	.short	(.L_30 - .L_29)


	//   ....[0]....
.L_29:
        /*0a80*/ 	.word	0x00000dc0


	//   ....[1]....
        /*0a84*/ 	.word	0x000015a0


	//   ....[2]....
        /*0a88*/ 	.word	0x00005910


	//   ....[3]....
        /*0a8c*/ 	.word	0x00005e70


	//   ....[4]....
        /*0a90*/ 	.word	0x00008150


	//----- nvinfo : EIATTR_MAX_THREADS
	.align		4
.L_30:
        /*0a94*/ 	.byte	0x04, 0x05
        /*0a96*/ 	.short	(.L_32 - .L_31)
.L_31:
        /*0a98*/ 	.word	0x00000180
        /*0a9c*/ 	.word	0x00000001
        /*0aa0*/ 	.word	0x00000001


	//----- nvinfo : EIATTR_CRS_STACK_SIZE
	.align		4
.L_32:
        /*0aa4*/ 	.byte	0x04, 0x1e
        /*0aa6*/ 	.short	(.L_34 - .L_33)
.L_33:
        /*0aa8*/ 	.word	0x00000000


	//----- nvinfo : EIATTR_CBANK_PARAM_SIZE
	.align		4
.L_34:
        /*0aac*/ 	.byte	0x03, 0x19
        /*0aae*/ 	.short	0x0470


	//----- nvinfo : EIATTR_PARAM_CBANK
	.align		4
        /*0ab0*/ 	.byte	0x04, 0x0a
        /*0ab2*/ 	.short	(.L_36 - .L_35)
	.align		4
.L_35:
        /*0ab4*/ 	.word	index@(.nv.constant0._ZN7cutlass13device_kernelINS_4gemm6kernel13GemmUniversalIN4cute5tupleIJiiiiEEENS1_10collective13CollectiveMmaINS1_37MainloopSm90TmaGmmaWarpSpecializedFP8ILi37ENS5_IJNS4_1CILi4EEENSA_ILi1EEESC_EEENS1_35KernelTmaWarpSpecializedCooperativeEEENS5_IJNSA_ILi128EEENSA_ILi64EEENSA_ILi32EEEEEENS_12float_e4m3_tENS5_IJlSC_lEEESK_SL_NS4_8TiledMMAINS4_8MMA_AtomIJNS4_4SM904GMMA30MMA_64x64x32_F32E4M3E4M3_SS_TNILNSP_7ScaleInE1ELSR_1EEEEEENS4_6LayoutINS5_IJNSA_ILi2EEESC_SC_EEENS5_IJSC_NSA_ILi0EEESX_EEEEENS5_IJNS4_10UnderscoreES10_S10_EEEEENS4_13SM90_TMA_LOADENS4_14ComposedLayoutINS4_7SwizzleILi1ELi4ELi3EEENS4_18smem_ptr_flag_bitsILi8EEENSU_INS5_IJNSA_ILi8EEESI_EEENS5_IJSI_SC_EEEEEEEvNS4_8identityENS4_23SM90_TMA_LOAD_MULTICASTES1D_vS1E_EENS_8epilogue10collective6detail29Sm90TmaWarpSpecializedAdapterINS1I_15DefaultEpilogueISK_SL_SL_NS1H_6thread17LinearCombinationISK_Li1EffLNS1M_9ScaleType4KindE0ELNS_15FloatRoundStyleE2ESK_EENS1_15EpilogueDefaultEEEEEvvEEEEvNT_6ParamsE)
        /*0ab8*/ 	.short	0x0210
        /*0aba*/ 	.short	0x0470


	//----- nvinfo : EIATTR_SW_WAR
	.align		4
.L_36:
        /*0abc*/ 	.byte	0x04, 0x36
        /*0abe*/ 	.short	(.L_38 - .L_37)
.L_37:
        /*0ac0*/ 	.word	0x00000008
.L_38:


//--------------------- .nv.callgraph             --------------------------
	.section	.nv.callgraph,"",@"SHT_CUDA_CALLGRAPH"
	.align	4
	.sectionentsize	8
	.align		4
        /*0000*/ 	.word	0x00000000
	.align		4
        /*0004*/ 	.word	0xffffffff
	.align		4
        /*0008*/ 	.word	0x00000000
	.align		4
        /*000c*/ 	.word	0xfffffffe
	.align		4
        /*0010*/ 	.word	0x00000000
	.align		4
        /*0014*/ 	.word	0xfffffffd
	.align		4
        /*0018*/ 	.word	0x00000000
	.align		4
        /*001c*/ 	.word	0xfffffffc


//--------------------- .nv.constant4             --------------------------
	.section	.nv.constant4,"a",@progbits
	.align	8
	.align		8
.nv.constant4:
        /*0000*/ 	.dword	_ZN40_INTERNAL_80870afe_4_k_cu_71c1aca0_251004cuda3std3__45__cpo5beginE
	.align		8
        /*0008*/ 	.dword	_ZN40_INTERNAL_80870afe_4_k_cu_71c1aca0_251004cuda3std3__45__cpo3endE
	.align		8
        /*0010*/ 	.dword	_ZN40_INTERNAL_80870afe_4_k_cu_71c1aca0_251004cuda3std3__45__cpo6cbeginE
	.align		8
        /*0018*/ 	.dword	_ZN40_INTERNAL_80870afe_4_k_cu_71c1aca0_251004cuda3std3__45__cpo4cendE
	.align		8
        /*0020*/ 	.dword	_ZN40_INTERNAL_80870afe_4_k_cu_71c1aca0_251004cuda3std3__442_GLOBAL__N__80870afe_4_k_cu_71c1aca0_251006ignoreE
	.align		8
        /*0028*/ 	.dword	_ZN40_INTERNAL_80870afe_4_k_cu_71c1aca0_251004cuda3std3__419piecewise_constructE
	.align		8
        /*0030*/ 	.dword	_ZN40_INTERNAL_80870afe_4_k_cu_71c1aca0_251004cuda3std3__48in_placeE
	.align		8
        /*0038*/ 	.dword	_ZN40_INTERNAL_80870afe_4_k_cu_71c1aca0_251004cuda3std6ranges3__45__cpo4swapE
	.align		8
        /*0040*/ 	.dword	_ZN40_INTERNAL_80870afe_4_k_cu_71c1aca0_251004cuda3std6ranges3__45__cpo9iter_moveE
	.align		8
        /*0048*/ 	.dword	_ZN40_INTERNAL_80870afe_4_k_cu_71c1aca0_251004cute7productE
	.align		8
        /*0050*/ 	.dword	_ZN40_INTERNAL_80870afe_4_k_cu_71c1aca0_251004cute1_E


//--------------------- .text._ZN7cutlass13device_kernelINS_4gemm6kernel13GemmUniversalIN4cute5tupleIJiiiiEEENS1_10collective13CollectiveMmaINS1_37MainloopSm90TmaGmmaWarpSpecializedFP8ILi37ENS5_IJNS4_1CILi4EEENSA_ILi1EEESC_EEENS1_35KernelTmaWarpSpecializedCooperativeEEENS5_IJNSA_ILi128EEENSA_ILi64EEENSA_ILi32EEEEEENS_12float_e4m3_tENS5_IJlSC_lEEESK_SL_NS4_8TiledMMAINS4_8MMA_AtomIJNS4_4SM904GMMA30MMA_64x64x32_F32E4M3E4M3_SS_TNILNSP_7ScaleInE1ELSR_1EEEEEENS4_6LayoutINS5_IJNSA_ILi2EEESC_SC_EEENS5_IJSC_NSA_ILi0EEESX_EEEEENS5_IJNS4_10UnderscoreES10_S10_EEEEENS4_13SM90_TMA_LOADENS4_14ComposedLayoutINS4_7SwizzleILi1ELi4ELi3EEENS4_18smem_ptr_flag_bitsILi8EEENSU_INS5_IJNSA_ILi8EEESI_EEENS5_IJSI_SC_EEEEEEEvNS4_8identityENS4_23SM90_TMA_LOAD_MULTICASTES1D_vS1E_EENS_8epilogue10collective6detail29Sm90TmaWarpSpecializedAdapterINS1I_15DefaultEpilogueISK_SL_SL_NS1H_6thread17LinearCombinationISK_Li1EffLNS1M_9ScaleType4KindE0ELNS_15FloatRoundStyleE2ESK_EENS1_15EpilogueDefaultEEEEEvvEEEEvNT_6ParamsE --------------------------
	.section	.text._ZN7cutlass13device_kernelINS_4gemm6kernel13GemmUniversalIN4cute5tupleIJiiiiEEENS1_10collective13CollectiveMmaINS1_37MainloopSm90TmaGmmaWarpSpecializedFP8ILi37ENS5_IJNS4_1CILi4EEENSA_ILi1EEESC_EEENS1_35KernelTmaWarpSpecializedCooperativeEEENS5_IJNSA_ILi128EEENSA_ILi64EEENSA_ILi32EEEEEENS_12float_e4m3_tENS5_IJlSC_lEEESK_SL_NS4_8TiledMMAINS4_8MMA_AtomIJNS4_4SM904GMMA30MMA_64x64x32_F32E4M3E4M3_SS_TNILNSP_7ScaleInE1ELSR_1EEEEEENS4_6LayoutINS5_IJNSA_ILi2EEESC_SC_EEENS5_IJSC_NSA_ILi0EEESX_EEEEENS5_IJNS4_10UnderscoreES10_S10_EEEEENS4_13SM90_TMA_LOADENS4_14ComposedLayoutINS4_7SwizzleILi1ELi4ELi3EEENS4_18smem_ptr_flag_bitsILi8EEENSU_INS5_IJNSA_ILi8EEESI_EEENS5_IJSI_SC_EEEEEEEvNS4_8identityENS4_23SM90_TMA_LOAD_MULTICASTES1D_vS1E_EENS_8epilogue10collective6detail29Sm90TmaWarpSpecializedAdapterINS1I_15DefaultEpilogueISK_SL_SL_NS1H_6thread17LinearCombinationISK_Li1EffLNS1M_9ScaleType4KindE0ELNS_15FloatRoundStyleE2ESK_EENS1_15EpilogueDefaultEEEEEvvEEEEvNT_6ParamsE,"ax",@progbits
	.align	128
.text._ZN7cutlass13device_kernelINS_4gemm6kernel13GemmUniversalIN4cute5tupleIJiiiiEEENS1_10collective13CollectiveMmaINS1_37MainloopSm90TmaGmmaWarpSpecializedFP8ILi37ENS5_IJNS4_1CILi4EEENSA_ILi1EEESC_EEENS1_35KernelTmaWarpSpecializedCooperativeEEENS5_IJNSA_ILi128EEENSA_ILi64EEENSA_ILi32EEEEEENS_12float_e4m3_tENS5_IJlSC_lEEESK_SL_NS4_8TiledMMAINS4_8MMA_AtomIJNS4_4SM904GMMA30MMA_64x64x32_F32E4M3E4M3_SS_TNILNSP_7ScaleInE1ELSR_1EEEEEENS4_6LayoutINS5_IJNSA_ILi2EEESC_SC_EEENS5_IJSC_NSA_ILi0EEESX_EEEEENS5_IJNS4_10UnderscoreES10_S10_EEEEENS4_13SM90_TMA_LOADENS4_14ComposedLayoutINS4_7SwizzleILi1ELi4ELi3EEENS4_18smem_ptr_flag_bitsILi8EEENSU_INS5_IJNSA_ILi8EEESI_EEENS5_IJSI_SC_EEEEEEEvNS4_8identityENS4_23SM90_TMA_LOAD_MULTICASTES1D_vS1E_EENS_8epilogue10collective6detail29Sm90TmaWarpSpecializedAdapterINS1I_15DefaultEpilogueISK_SL_SL_NS1H_6thread17LinearCombinationISK_Li1EffLNS1M_9ScaleType4KindE0ELNS_15FloatRoundStyleE2ESK_EENS1_15EpilogueDefaultEEEEEvvEEEEvNT_6ParamsE:
        .type           _ZN7cutlass13device_kernelINS_4gemm6kernel13GemmUniversalIN4cute5tupleIJiiiiEEENS1_10collective13CollectiveMmaINS1_37MainloopSm90TmaGmmaWarpSpecializedFP8ILi37ENS5_IJNS4_1CILi4EEENSA_ILi1EEESC_EEENS1_35KernelTmaWarpSpecializedCooperativeEEENS5_IJNSA_ILi128EEENSA_ILi64EEENSA_ILi32EEEEEENS_12float_e4m3_tENS5_IJlSC_lEEESK_SL_NS4_8TiledMMAINS4_8MMA_AtomIJNS4_4SM904GMMA30MMA_64x64x32_F32E4M3E4M3_SS_TNILNSP_7ScaleInE1ELSR_1EEEEEENS4_6LayoutINS5_IJNSA_ILi2EEESC_SC_EEENS5_IJSC_NSA_ILi0EEESX_EEEEENS5_IJNS4_10UnderscoreES10_S10_EEEEENS4_13SM90_TMA_LOADENS4_14ComposedLayoutINS4_7SwizzleILi1ELi4ELi3EEENS4_18smem_ptr_flag_bitsILi8EEENSU_INS5_IJNSA_ILi8EEESI_EEENS5_IJSI_SC_EEEEEEEvNS4_8identityENS4_23SM90_TMA_LOAD_MULTICASTES1D_vS1E_EENS_8epilogue10collective6detail29Sm90TmaWarpSpecializedAdapterINS1I_15DefaultEpilogueISK_SL_SL_NS1H_6thread17LinearCombinationISK_Li1EffLNS1M_9ScaleType4KindE0ELNS_15FloatRoundStyleE2ESK_EENS1_15EpilogueDefaultEEEEEvvEEEEvNT_6ParamsE,@function
        .size           _ZN7cutlass13device_kernelINS_4gemm6kernel13GemmUniversalIN4cute5tupleIJiiiiEEENS1_10collective13CollectiveMmaINS1_37MainloopSm90TmaGmmaWarpSpecializedFP8ILi37ENS5_IJNS4_1CILi4EEENSA_ILi1EEESC_EEENS1_35KernelTmaWarpSpecializedCooperativeEEENS5_IJNSA_ILi128EEENSA_ILi64EEENSA_ILi32EEEEEENS_12float_e4m3_tENS5_IJlSC_lEEESK_SL_NS4_8TiledMMAINS4_8MMA_AtomIJNS4_4SM904GMMA30MMA_64x64x32_F32E4M3E4M3_SS_TNILNSP_7ScaleInE1ELSR_1EEEEEENS4_6LayoutINS5_IJNSA_ILi2EEESC_SC_EEENS5_IJSC_NSA_ILi0EEESX_EEEEENS5_IJNS4_10UnderscoreES10_S10_EEEEENS4_13SM90_TMA_LOADENS4_14ComposedLayoutINS4_7SwizzleILi1ELi4ELi3EEENS4_18smem_ptr_flag_bitsILi8EEENSU_INS5_IJNSA_ILi8EEESI_EEENS5_IJSI_SC_EEEEEEEvNS4_8identityENS4_23SM90_TMA_LOAD_MULTICASTES1D_vS1E_EENS_8epilogue10collective6detail29Sm90TmaWarpSpecializedAdapterINS1I_15DefaultEpilogueISK_SL_SL_NS1H_6thread17LinearCombinationISK_Li1EffLNS1M_9ScaleType4KindE0ELNS_15FloatRoundStyleE2ESK_EENS1_15EpilogueDefaultEEEEEvvEEEEvNT_6ParamsE,(.L_x_209 - _ZN7cutlass13device_kernelINS_4gemm6kernel13GemmUniversalIN4cute5tupleIJiiiiEEENS1_10collective13CollectiveMmaINS1_37MainloopSm90TmaGmmaWarpSpecializedFP8ILi37ENS5_IJNS4_1CILi4EEENSA_ILi1EEESC_EEENS1_35KernelTmaWarpSpecializedCooperativeEEENS5_IJNSA_ILi128EEENSA_ILi64EEENSA_ILi32EEEEEENS_12float_e4m3_tENS5_IJlSC_lEEESK_SL_NS4_8TiledMMAINS4_8MMA_AtomIJNS4_4SM904GMMA30MMA_64x64x32_F32E4M3E4M3_SS_TNILNSP_7ScaleInE1ELSR_1EEEEEENS4_6LayoutINS5_IJNSA_ILi2EEESC_SC_EEENS5_IJSC_NSA_ILi0EEESX_EEEEENS5_IJNS4_10UnderscoreES10_S10_EEEEENS4_13SM90_TMA_LOADENS4_14ComposedLayoutINS4_7SwizzleILi1ELi4ELi3EEENS4_18smem_ptr_flag_bitsILi8EEENSU_INS5_IJNSA_ILi8EEESI_EEENS5_IJSI_SC_EEEEEEEvNS4_8identityENS4_23SM90_TMA_LOAD_MULTICASTES1D_vS1E_EENS_8epilogue10collective6detail29Sm90TmaWarpSpecializedAdapterINS1I_15DefaultEpilogueISK_SL_SL_NS1H_6thread17LinearCombinationISK_Li1EffLNS1M_9ScaleType4KindE0ELNS_15FloatRoundStyleE2ESK_EENS1_15EpilogueDefaultEEEEEvvEEEEvNT_6ParamsE)
        .other          _ZN7cutlass13device_kernelINS_4gemm6kernel13GemmUniversalIN4cute5tupleIJiiiiEEENS1_10collective13CollectiveMmaINS1_37MainloopSm90TmaGmmaWarpSpecializedFP8ILi37ENS5_IJNS4_1CILi4EEENSA_ILi1EEESC_EEENS1_35KernelTmaWarpSpecializedCooperativeEEENS5_IJNSA_ILi128EEENSA_ILi64EEENSA_ILi32EEEEEENS_12float_e4m3_tENS5_IJlSC_lEEESK_SL_NS4_8TiledMMAINS4_8MMA_AtomIJNS4_4SM904GMMA30MMA_64x64x32_F32E4M3E4M3_SS_TNILNSP_7ScaleInE1ELSR_1EEEEEENS4_6LayoutINS5_IJNSA_ILi2EEESC_SC_EEENS5_IJSC_NSA_ILi0EEESX_EEEEENS5_IJNS4_10UnderscoreES10_S10_EEEEENS4_13SM90_TMA_LOADENS4_14ComposedLayoutINS4_7SwizzleILi1ELi4ELi3EEENS4_18smem_ptr_flag_bitsILi8EEENSU_INS5_IJNSA_ILi8EEESI_EEENS5_IJSI_SC_EEEEEEEvNS4_8identityENS4_23SM90_TMA_LOAD_MULTICASTES1D_vS1E_EENS_8epilogue10collective6detail29Sm90TmaWarpSpecializedAdapterINS1I_15DefaultEpilogueISK_SL_SL_NS1H_6thread17LinearCombinationISK_Li1EffLNS1M_9ScaleType4KindE0ELNS_15FloatRoundStyleE2ESK_EENS1_15EpilogueDefaultEEEEEvvEEEEvNT_6ParamsE,@"STO_CUDA_ENTRY STV_DEFAULT"
_ZN7cutlass13device_kernelINS_4gemm6kernel13GemmUniversalIN4cute5tupleIJiiiiEEENS1_10collective13CollectiveMmaINS1_37MainloopSm90TmaGmmaWarpSpecializedFP8ILi37ENS5_IJNS4_1CILi4EEENSA_ILi1EEESC_EEENS1_35KernelTmaWarpSpecializedCooperativeEEENS5_IJNSA_ILi128EEENSA_ILi64EEENSA_ILi32EEEEEENS_12float_e4m3_tENS5_IJlSC_lEEESK_SL_NS4_8TiledMMAINS4_8MMA_AtomIJNS4_4SM904GMMA30MMA_64x64x32_F32E4M3E4M3_SS_TNILNSP_7ScaleInE1ELSR_1EEEEEENS4_6LayoutINS5_IJNSA_ILi2EEESC_SC_EEENS5_IJSC_NSA_ILi0EEESX_EEEEENS5_IJNS4_10UnderscoreES10_S10_EEEEENS4_13SM90_TMA_LOADENS4_14ComposedLayoutINS4_7SwizzleILi1ELi4ELi3EEENS4_18smem_ptr_flag_bitsILi8EEENSU_INS5_IJNSA_ILi8EEESI_EEENS5_IJSI_SC_EEEEEEEvNS4_8identityENS4_23SM90_TMA_LOAD_MULTICASTES1D_vS1E_EENS_8epilogue10collective6detail29Sm90TmaWarpSpecializedAdapterINS1I_15DefaultEpilogueISK_SL_SL_NS1H_6thread17LinearCombinationISK_Li1EffLNS1M_9ScaleType4KindE0ELNS_15FloatRoundStyleE2ESK_EENS1_15EpilogueDefaultEEEEEvvEEEEvNT_6ParamsE:
[----:B------:R-:W-:Y:S01]  /*0000*/  LDC R1, c[0x0][0x28] ;  /* 0x00000a00ff017b82 */ /* 0x000fe20000000800 */
[----:B------:R-:W0:Y:S01]  /*0010*/  S2R R0, SR_TID.X ;  /* 0x0000000000007919 */ /* 0x000e220000002100 */
[----:B------:R-:W-:Y:S01]  /*0020*/  ELECT P0, URZ, PT ;  /* 0x00000000003f782f */ /* 0x000fe20003800000 */
[----:B------:R-:W-:Y:S01]  /*0030*/  BSSY B0, `(.L_x_0) ;  /* 0x000000f000007945 */ /* 0x000fe20003800000 */
[--C-:B0-----:R-:W-:Y:S02]  /*0040*/  SHF.R.U32.HI R2, RZ, 0x5, R0.reuse ;  /* 0x00000005ff027819 */ /* 0x101fe40000011600 */
[----:B------:R-:W-:-:S03]  /*0050*/  SHF.R.U32.HI R3, RZ, 0x7, R0 ;  /* 0x00000007ff037819 */ /* 0x000fc60000011600 */
[----:B------:R-:W0:Y:S04]  /*0060*/  SHFL.IDX PT, R7, R2, RZ, 0x1f ;  /* 0x00001fff02077589 */ /* 0x000e2800000e0000 */
[----:B------:R1:W2:Y:S01]  /*0070*/  SHFL.IDX PT, R4, R3, RZ, 0x1f ;  /* 0x00001fff03047589 */ /* 0x0002a200000e0000 */
[----:B0-----:R-:W-:-:S13]  /*0080*/  ISETP.NE.OR P0, PT, R7, RZ, !P0 ;  /* 0x000000ff0700720c */ /* 0x001fda0004705670 */
[----:B-12---:R-:W-:Y:S05]  /*0090*/  @P0 BRA `(.L_x_1) ;  /* 0x0000000000200947 */ /* 0x006fea0003800000 */
[----:B------:R-:W-:Y:S02]  /*00a0*/  ULDC.64 UR4, c[0x0][0x198] ;  /* 0x0000660000047ab9 */ /* 0x000fe40000000a00 */
[----:B------:R-:W-:Y:S02]  /*00b0*/  UIADD3 UR6, UP0, UR4, 0xf0, URZ ;  /* 0x000000f004067890 */ /* 0x000fe4000ff1e03f */
[----:B------:R-:W-:Y:S02]  /*00c0*/  UIADD3 UR4, UP1, UR4, 0x1f0, URZ ;  /* 0x000001f004047890 */ /* 0x000fe4000ff3e03f */
[----:B------:R-:W-:Y:S02]  /*00d0*/  UIADD3.X UR7, URZ, UR5, URZ, UP0, !UPT ;  /* 0x000000053f077290 */ /* 0x000fe400087fe43f */
[----:B------:R-:W-:-:S07]  /*00e0*/  UIADD3.X UR5, URZ, UR5, URZ, UP1, !UPT ;  /* 0x000000053f057290 */ /* 0x000fce0008ffe43f */
[----:B------:R0:W-:Y:S02]  /*00f0*/  UTMACCTL.PF [UR6] ;  /* 0x00000000060079b9 */ /* 0x0001e40008040000 */
[----:B------:R0:W-:Y:S02]  /*0100*/  UTMACCTL.PF [UR4] ;  /* 0x00000000040079b9 */ /* 0x0001e40008040000 */
[----:B0-----:R-:W-:Y:S01]  /*0110*/  NOP ;  /* 0x0000000000007918 */ /* 0x001fe20000000000 */
.L_x_1:
[----:B------:R-:W-:Y:S05]  /*0120*/  BSYNC B0 ;  /* 0x0000000000007941 */ /* 0x000fea0003800000 */
.L_x_0:
[----:B------:R-:W0:Y:S02]  /*0130*/  SHFL.IDX PT, R3, R2, RZ, 0x1f ;  /* 0x00001fff02037589 */ /* 0x000e2400000e0000 */
[----:B0-----:R-:W-:-:S13]  /*0140*/  ISETP.NE.AND P0, PT, R3, RZ, PT ;  /* 0x000000ff0300720c */ /* 0x001fda0003f05270 */
[----:B------:R-:W-:Y:S05]  /*0150*/  @P0 BRA `(.L_x_2) ;  /* 0x00000004006c0947 */ /* 0x000fea0003800000 */
[----:B------:R-:W-:Y:S01]  /*0160*/  ELECT P0, URZ, PT ;  /* 0x00000000003f782f */ /* 0x000fe20003800000 */
[----:B------:R-:W-:-:S12]  /*0170*/  BSSY B0, `(.L_x_2) ;  /* 0x0000059000007945 */ /* 0x000fd80003800000 */
[----:B------:R-:W-:Y:S05]  /*0180*/  @!P0 BRA `(.L_x_3) ;  /* 0x00000004005c8947 */ /* 0x000fea0003800000 */
[----:B------:R-:W0:Y:S01]  /*0190*/  S2UR UR8, SR_CgaCtaId ;  /* 0x00000000000879c3 */ /* 0x000e220000008800 */
[----:B------:R-:W-:Y:S01]  /*01a0*/  UMOV UR4, 0x400 ;  /* 0x0000040000047882 */ /* 0x000fe20000000000 */
[----:B------:R-:W-:Y:S01]  /*01b0*/  UMOV UR5, 0x1 ;  /* 0x0000000100057882 */ /* 0x000fe20000000000 */
[----:B------:R-:W-:Y:S02]  /*01c0*/  UMOV UR6, 0x8 ;  /* 0x0000000800067882 */ /* 0x000fe40000000000 */
[----:B------:R-:W-:-:S04]  /*01d0*/  UIADD3 UR6, -UR6, 0x100000, URZ ;  /* 0x0010000006067890 */ /* 0x000fc8000fffe13f */
[----:B------:R-:W-:Y:S02]  /*01e0*/  USHF.L.U32 UR7, UR6, 0xb, URZ ;  /* 0x0000000b06077899 */ /* 0x000fe4000800063f */
[----:B------:R-:W-:Y:S02]  /*01f0*/  USHF.L.U32 UR6, UR6, 0x1, URZ ;  /* 0x0000000106067899 */ /* 0x000fe4000800063f */
[----:B0-----:R-:W-:Y:S02]  /*0200*/  ULEA UR8, UR8, UR4, 0x18 ;  /* 0x0000000408087291 */ /* 0x001fe4000f8ec03f */
[----:B------:R-:W-:-:S04]  /*0210*/  UIADD3 UR4, -UR5, 0x100000, URZ ;  /* 0x0010000005047890 */ /* 0x000fc8000fffe13f */
[----:B------:R-:W-:Y:S02]  /*0220*/  USHF.L.U32 UR5, UR4, 0xb, URZ ;  /* 0x0000000b04057899 */ /* 0x000fe4000800063f */
[----:B------:R-:W-:Y:S01]  /*0230*/  USHF.L.U32 UR4, UR4, 0x1, URZ ;  /* 0x0000000104047899 */ /* 0x000fe2000800063f */
[----:B------:R-:W0:Y:S11]  /*0240*/  FENCE.VIEW.ASYNC.S ;  /* 0x00000000000073c6 */ /* 0x000e360000000000 */
[----:B0-----:R0:W1:Y:S01]  /*0250*/  SYNCS.EXCH.64 URZ, [UR8], UR4 ;  /* 0x00000004083f75b2 */ /* 0x0010620008000100 */
[----:B------:R0:W2:Y:S01]  /*0260*/  SYNCS.EXCH.64 URZ, [UR8+0x128], UR6 ;  /* 0x00012806083f75b2 */ /* 0x0000a20008000100 */
[----:B------:R0:W3:Y:S01]  /*0270*/  SYNCS.EXCH.64 URZ, [UR8+0x8], UR4 ;  /* 0x00000804083f75b2 */ /* 0x0000e20008000100 */
[----:B------:R0:W4:Y:S01]  /*0280*/  SYNCS.EXCH.64 URZ, [UR8+0x130], UR6 ;  /* 0x00013006083f75b2 */ /* 0x0001220008000100 */
[----:B------:R0:W0:Y:S01]  /*0290*/  SYNCS.EXCH.64 URZ, [UR8+0x10], UR4 ;  /* 0x00001004083f75b2 */ /* 0x0000220008000100 */
        /* <DEDUP_REMOVED lines=69> */
[----:B-1234-:R-:W-:Y:S01]  /*06f0*/  NOP ;  /* 0x0000000000007918 */ /* 0x01efe20000000000 */
.L_x_3:
[----:B0-----:R-:W-:Y:S05]  /*0700*/  BSYNC B0 ;  /* 0x0000000000007941 */ /* 0x001fea0003800000 */
.L_x_2:
[----:B------:R-:W-:Y:S01]  /*0710*/  SHF.R.S32.HI R5, RZ, 0x1f, R0 ;  /* 0x0000001fff057819 */ /* 0x000fe20000011400 */
[----:B------:R-:W0:Y:S01]  /*0720*/  SHFL.IDX PT, R2, R2, RZ, 0x1f ;  /* 0x00001fff02027589 */ /* 0x000e2200000e0000 */
[----:B------:R-:W1:Y:S01]  /*0730*/  S2UR UR8, SR_CTAID.X ;  /* 0x00000000000879c3 */ /* 0x000e620000002500 */
[----:B------:R-:W-:Y:S02]  /*0740*/  ELECT P0, URZ, PT ;  /* 0x00000000003f782f */ /* 0x000fe40003800000 */
[----:B------:R-:W-:Y:S01]  /*0750*/  LEA.HI R5, R5, R0, RZ, 0x7 ;  /* 0x0000000005057211 */ /* 0x000fe200078f38ff */
[----:B------:R-:W2:Y:S01]  /*0760*/  S2R R8, SR_CTAID.Y ;  /* 0x0000000000087919 */ /* 0x000ea20000002600 */
[----:B------:R-:W-:Y:S01]  /*0770*/  ULDC UR4, c[0x0][0x150] ;  /* 0x0000540000047ab9 */ /* 0x000fe20000000800 */
[----:B------:R-:W-:Y:S01]  /*0780*/  VIADD R16, R4, 0xffffffff ;  /* 0xffffffff04107836 */ /* 0x000fe20000000000 */
[----:B------:R-:W-:Y:S01]  /*0790*/  LOP3.LUT R5, R5, 0xffffff80, RZ, 0xc0, !PT ;  /* 0xffffff8005057812 */ /* 0x000fe200078ec0ff */
[----:B------:R-:W-:Y:S01]  /*07a0*/  NOP ;  /* 0x0000000000007918 */ /* 0x000fe20000000000 */
[----:B------:R-:W3:Y:S01]  /*07b0*/  LDC R12, c[0x0][0x144] ;  /* 0x00005100ff0c7b82 */ /* 0x000ee20000000800 */
[----:B------:R-:W-:Y:S01]  /*07c0*/  NOP ;  /* 0x0000000000007918 */ /* 0x000fe20000000000 */
[----:B------:R-:W-:Y:S01]  /*07d0*/  ISETP.GE.U32.AND P6, PT, R16, 0x2, PT ;  /* 0x000000021000780c */ /* 0x000fe20003fc6070 */
[----:B------:R-:W-:Y:S01]  /*07e0*/  IMAD.IADD R5, R0, 0x1, -R5 ;  /* 0x0000000100057824 */ /* 0x000fe200078e0a05 */
[----:B------:R-:W-:-:S04]  /*07f0*/  ISETP.NE.AND P3, PT, R4, RZ, PT ;  /* 0x000000ff0400720c */ /* 0x000fc80003f65270 */
[----:B------:R-:W-:Y:S01]  /*0800*/  SHF.R.S32.HI R6, RZ, 0x1f, R5 ;  /* 0x0000001fff067819 */ /* 0x000fe20000011405 */
[----:B------:R-:W4:Y:S03]  /*0810*/  LDC R13, c[0x0][0x140] ;  /* 0x00005000ff0d7b82 */ /* 0x000f260000000800 */
[----:B------:R-:W-:Y:S02]  /*0820*/  LEA.HI R6, R6, R5, RZ, 0x3 ;  /* 0x0000000506067211 */ /* 0x000fe400078f18ff */
[----:B0-----:R-:W-:Y:S02]  /*0830*/  ISETP.NE.OR P0, PT, R2, RZ, !P0 ;  /* 0x000000ff0200720c */ /* 0x001fe40004705670 */
[--C-:B------:R-:W-:Y:S02]  /*0840*/  SHF.R.S32.HI R2, RZ, 0x3, R6.reuse ;  /* 0x00000003ff027819 */ /* 0x100fe40000011406 */
[----:B------:R-:W-:-:S02]  /*0850*/  SHF.R.S32.HI R11, RZ, 0x1f, R6 ;  /* 0x0000001fff0b7819 */ /* 0x000fc40000011406 */
[----:B------:R-:W-:Y:S02]  /*0860*/  SHF.R.S32.HI R6, RZ, 0x1f, R3 ;  /* 0x0000001fff067819 */ /* 0x000fe40000011403 */
[----:B-1----:R-:W-:Y:S02]  /*0870*/  I2FP.F32.U32 R10, UR8 ;  /* 0x00000008000a7c45 */ /* 0x002fe40008201000 */
[----:B------:R-:W-:Y:S02]  /*0880*/  LEA.HI R11, R11, R2, RZ, 0x2 ;  /* 0x000000020b0b7211 */ /* 0x000fe400078f10ff */
[----:B------:R-:W-:Y:S01]  /*0890*/  LEA.HI R6, R6, R3, RZ, 0x2 ;  /* 0x0000000306067211 */ /* 0x000fe200078f10ff */
[----:B------:R-:W-:Y:S01]  /*08a0*/  FMUL R10, R10, UR4 ;  /* 0x000000040a0a7c20 */ /* 0x000fe20008400000 */
[----:B------:R-:W-:Y:S01]  /*08b0*/  LOP3.LUT R11, R11, 0xfffffffc, RZ, 0xc0, !PT ;  /* 0xfffffffc0b0b7812 */ /* 0x000fe200078ec0ff */
[----:B------:R-:W-:Y:S01]  /*08c0*/  VOTEU.ALL UP0, P0 ;  /* 0x00000000003f7886 */ /* 0x000fe20000000000 */
[----:B------:R-:W-:Y:S01]  /*08d0*/  LOP3.LUT R6, R6, 0x3ffffffc, RZ, 0xc0, !PT ;  /* 0x3ffffffc06067812 */ /* 0x000fe200078ec0ff */
[----:B------:R-:W-:Y:S01]  /*08e0*/  ULDC UR4, c[0x0][0x154] ;  /* 0x0000550000047ab9 */ /* 0x000fe20000000800 */
[----:B----4-:R-:W-:Y:S01]  /*08f0*/  ISETP.EQ.U32.AND P2, PT, R13, 0x1, PT ;  /* 0x000000010d00780c */ /* 0x010fe20003f42070 */
[----:B------:R-:W-:Y:S01]  /*0900*/  IMAD.IADD R11, R2, 0x1, -R11 ;  /* 0x00000001020b7824 */ /* 0x000fe200078e0a0b */
[----:B------:R-:W0:Y:S01]  /*0910*/  F2I.U32.TRUNC.NTZ R10, R10 ;  /* 0x0000000a000a7305 */ /* 0x000e22000020f000 */
[----:B------:R-:W-:Y:S01]  /*0920*/  IMAD.IADD R6, R3, 0x1, -R6 ;  /* 0x0000000103067824 */ /* 0x000fe200078e0a06 */
[----:B--2---:R-:W-:Y:S01]  /*0930*/  I2FP.F32.U32 R2, R8 ;  /* 0x0000000800027245 */ /* 0x004fe20000201000 */
[----:B------:R-:W1:Y:S01]  /*0940*/  @!UP0 S2UR UR7, SR_CgaCtaId ;  /* 0x00000000000789c3 */ /* 0x000e620000008800 */
[----:B------:R-:W-:Y:S01]  /*0950*/  @!UP0 UMOV UR6, 0x400 ;  /* 0x0000040000068882 */ /* 0x000fe20000000000 */
[----:B------:R-:W-:Y:S01]  /*0960*/  IMAD R6, R6, 0x4, R11 ;  /* 0x0000000406067824 */ /* 0x000fe200078e020b */
[----:B------:R-:W-:-:S04]  /*0970*/  VOTEU.ALL UP1, P0 ;  /* 0x00000000003f7886 */ /* 0x000fc80000020000 */
[----:B------:R-:W-:-:S04]  /*0980*/  SHF.R.S32.HI R3, RZ, 0x1f, R6 ;  /* 0x0000001fff037819 */ /* 0x000fc80000011406 */
[----:B------:R-:W-:Y:S01]  /*0990*/  LEA.HI R3, R3, R6, RZ, 0x2 ;  /* 0x0000000603037211 */ /* 0x000fe200078f10ff */
[----:B0-----:R-:W-:-:S03]  /*09a0*/  IMAD.MOV R11, RZ, RZ, -R10 ;  /* 0x000000ffff0b7224 */ /* 0x001fc600078e0a0a */
[----:B------:R-:W-:Y:S01]  /*09b0*/  LOP3.LUT R3, R3, 0xfffffffc, RZ, 0xc0, !PT ;  /* 0xfffffffc03037812 */ /* 0x000fe200078ec0ff */
[----:B---3--:R-:W-:Y:S02]  /*09c0*/  IMAD R10, R12, R11, UR8 ;  /* 0x000000080c0a7e24 */ /* 0x008fe4000f8e020b */
[----:B------:R-:W-:Y:S01]  /*09d0*/  FMUL R12, R2, UR4 ;  /* 0x00000004020c7c20 */ /* 0x000fe20008400000 */
[----:B------:R-:W0:Y:S01]  /*09e0*/  LDC R11, c[0x0][0x148] ;  /* 0x00005200ff0b7b82 */ /* 0x000e220000000800 */
[----:B------:R-:W-:Y:S01]  /*09f0*/  SHF.R.S32.HI R2, RZ, 0x1f, R7 ;  /* 0x0000001fff027819 */ /* 0x000fe20000011407 */
[----:B------:R-:W-:Y:S01]  /*0a00*/  IMAD.IADD R3, R6, 0x1, -R3 ;  /* 0x0000000106037824 */ /* 0x000fe200078e0a03 */
[----:B------:R-:W-:Y:S02]  /*0a10*/  UMOV UR4, 0x20 ;  /* 0x0000002000047882 */ /* 0x000fe40000000000 */
[----:B------:R-:W2:Y:S01]  /*0a20*/  F2I.U32.TRUNC.NTZ R12, R12 ;  /* 0x0000000c000c7305 */ /* 0x000ea2000020f000 */
[----:B------:R-:W-:Y:S01]  /*0a30*/  LEA.HI R2, R2, R7, RZ, 0x2 ;  /* 0x0000000702027211 */ /* 0x000fe200078f10ff */
[----:B------:R-:W-:-:S04]  /*0a40*/  @!UP0 UIADD3 UR4, -UR4, 0x100000, URZ ;  /* 0x0010000004048890 */ /* 0x000fc8000fffe13f */
[----:B------:R-:W-:Y:S02]  /*0a50*/  @!UP0 USHF.L.U32 UR5, UR4, 0xb, URZ ;  /* 0x0000000b04058899 */ /* 0x000fe4000800063f */
[----:B------:R-:W-:Y:S01]  /*0a60*/  @!UP0 USHF.L.U32 UR4, UR4, 0x1, URZ ;  /* 0x0000000104048899 */ /* 0x000fe2000800063f */
[----:B------:R-:W-:Y:S01]  /*0a70*/  ISETP.NE.AND P4, PT, R3, R10, PT ;  /* 0x0000000a0300720c */ /* 0x000fe20003f85270 */
[----:B------:R-:W-:Y:S01]  /*0a80*/  IMAD.SHL.U32 R3, R6, 0x4, RZ ;  /* 0x0000000406037824 */ /* 0x000fe200078e00ff */
[----:B------:R-:W-:Y:S01]  /*0a90*/  LOP3.LUT R2, R2, 0xfffffffc, RZ, 0xc0, !PT ;  /* 0xfffffffc02027812 */ /* 0x000fe200078ec0ff */
[----:B-1----:R-:W-:Y:S01]  /*0aa0*/  @!UP0 ULEA UR6, UR7, UR6, 0x18 ;  /* 0x0000000607068291 */ /* 0x002fe2000f8ec03f */
[----:B------:R-:W-:Y:S02]  /*0ab0*/  VOTEU.ALL UP0, P0 ;  /* 0x00000000003f7886 */ /* 0x000fe40000000000 */
[----:B------:R-:W-:Y:S01]  /*0ac0*/  LOP3.LUT R3, R6, 0xc, R3, 0x78, !PT ;  /* 0x0000000c06037812 */ /* 0x000fe200078e7803 */
[----:B------:R-:W-:Y:S01]  /*0ad0*/  IMAD.IADD R7, R7, 0x1, -R2 ;  /* 0x0000000107077824 */ /* 0x000fe200078e0a02 */
[----:B------:R-:W-:Y:S01]  /*0ae0*/  LOP3.LUT P0, RZ, R5, 0x7, RZ, 0xc0, !PT ;  /* 0x0000000705ff7812 */ /* 0x000fe2000780c0ff */
[----:B------:R-:W-:-:S02]  /*0af0*/  IMAD.MOV.U32 R6, RZ, RZ, 0x1 ;  /* 0x00000001ff067424 */ /* 0x000fc400078e00ff */
[----:B--2---:R-:W-:Y:S02]  /*0b00*/  IMAD.MOV R20, RZ, RZ, -R12 ;  /* 0x000000ffff147224 */ /* 0x004fe400078e0a0c */
[----:B------:R-:W-:Y:S02]  /*0b10*/  @P4 SHF.R.S32.HI R2, RZ, 0x1f, R3 ;  /* 0x0000001fff024819 */ /* 0x000fe40000011403 */
[----:B------:R-:W-:Y:S01]  /*0b20*/  ISETP.NE.AND P1, PT, R7, 0x3, PT ;  /* 0x000000030700780c */ /* 0x000fe20003f25270 */
[----:B0-----:R-:W-:Y:S01]  /*0b30*/  IMAD R13, R11, R20, R8 ;  /* 0x000000140b0d7224 */ /* 0x001fe200078e0208 */
[----:B------:R-:W-:Y:S01]  /*0b40*/  @P4 LEA.HI R2, R2, R3, RZ, 0x2 ;  /* 0x0000000302024211 */ /* 0x000fe200078f10ff */
[----:B------:R-:W0:Y:S02]  /*0b50*/  FENCE.VIEW.ASYNC.S ;  /* 0x00000000000073c6 */ /* 0x000e240000000000 */
[----:B0-----:R0:W1:Y:S01]  /*0b60*/  @!UP0 SYNCS.EXCH.64 URZ, [UR6+0x260], UR4 ;  /* 0x00026004063f85b2 */ /* 0x0010620008000100 */
[----:B------:R-:W-:-:S02]  /*0b70*/  ISETP.EQ.OR P1, PT, R7, RZ, !P1 ;  /* 0x000000ff0700720c */ /* 0x000fc40004f22670 */
[----:B------:R-:W-:Y:S02]  /*0b80*/  @P4 SHF.R.S32.HI R2, RZ, 0x2, R2 ;  /* 0x00000002ff024819 */ /* 0x000fe40000011402 */
[----:B------:R-:W-:Y:S02]  /*0b90*/  ISETP.LT.U32.AND P0, PT, R3, 0x4, !P0 ;  /* 0x000000040300780c */ /* 0x000fe40004701070 */
[----:B------:R-:W-:Y:S02]  /*0ba0*/  @P4 ISETP.NE.AND P5, PT, R2, R13, PT ;  /* 0x0000000d0200420c */ /* 0x000fe40003fa5270 */
[----:B------:R-:W-:Y:S02]  /*0bb0*/  ISETP.EQ.AND P1, PT, R4, RZ, P1 ;  /* 0x000000ff0400720c */ /* 0x000fe40000f22270 */
[----:B------:R-:W-:Y:S02]  /*0bc0*/  SEL R5, RZ, 0x1, !P0 ;  /* 0x00000001ff057807 */ /* 0x000fe40004000000 */
[----:B------:R-:W-:-:S02]  /*0bd0*/  @P4 SEL R6, RZ, 0x1, P5 ;  /* 0x00000001ff064807 */ /* 0x000fc40002800000 */
[----:B------:R-:W-:Y:S01]  /*0be0*/  SEL R2, RZ, 0x1, !P1 ;  /* 0x00000001ff027807 */ /* 0x000fe20004800000 */
[----:B------:R0:W2:Y:S01]  /*0bf0*/  @!UP1 SYNCS.EXCH.64 URZ, [UR6+0x268], UR4 ;  /* 0x00026804063f95b2 */ /* 0x0000a20008000100 */
[----:B------:R-:W-:Y:S01]  /*0c00*/  LOP3.LUT R6, R6, R5, RZ, 0xc0, !PT ;  /* 0x0000000506067212 */ /* 0x000fe200078ec0ff */
[----:B------:R-:W-:Y:S01]  /*0c10*/  NOP ;  /* 0x0000000000007918 */ /* 0x000fe20000000000 */
[----:B------:R-:W-:Y:S01]  /*0c20*/  SEL R2, R2, 0x2, P6 ;  /* 0x0000000202027807 */ /* 0x000fe20003000000 */
[----:B------:R-:W-:Y:S06]  /*0c30*/  @!P2 BRA `(.L_x_4) ;  /* 0x000000000008a947 */ /* 0x000fec0003800000 */
[----:B-12---:R-:W-:Y:S01]  /*0c40*/  UCGABAR_ARV ;  /* 0x00000000000079c7 */ /* 0x006fe20008000000 */
[----:B------:R-:W-:Y:S05]  /*0c50*/  BRA `(.L_x_5) ;  /* 0x0000000000047947 */ /* 0x000fea0003800000 */
.L_x_4:
[----:B-12---:R-:W-:Y:S01]  /*0c60*/  NOP ;  /* 0x0000000000007918 */ /* 0x006fe20000000000 */
.L_x_5:
[----:B------:R-:W1:Y:S01]  /*0c70*/  LDC R4, c[0x0][0x65c] ;  /* 0x00019700ff047b82 */ /* 0x000e620000000800 */
[----:B------:R-:W-:Y:S01]  /*0c80*/  IMAD.MOV.U32 R5, RZ, RZ, RZ ;  /* 0x000000ffff057224 */ /* 0x000fe200078e00ff */
[----:B-1----:R-:W-:Y:S01]  /*0c90*/  ISETP.NE.AND P4, PT, R4, 0x1, PT ;  /* 0x000000010400780c */ /* 0x002fe20003f85270 */
[----:B------:R-:W-:-:S12]  /*0ca0*/  IMAD.U32 R4, RZ, RZ, UR8 ;  /* 0x00000008ff047e24 */ /* 0x000fd8000f8e00ff */
[----:B------:R-:W1:Y:S01]  /*0cb0*/  @P4 LDC R15, c[0x0][0x10] ;  /* 0x00000400ff0f4b82 */ /* 0x000e620000000800 */
[----:B------:R-:W-:Y:S02]  /*0cc0*/  @P4 IMAD.MOV.U32 R9, RZ, RZ, RZ ;  /* 0x000000ffff094224 */ /* 0x000fe400078e00ff */
[----:B------:R-:W-:-:S05]  /*0cd0*/  @P4 IMAD.MOV.U32 R17, RZ, RZ, RZ ;  /* 0x000000ffff114224 */ /* 0x000fca00078e00ff */
[----:B------:R-:W2:Y:S01]  /*0ce0*/  @!P4 LDC R13, c[0x0][0xc] ;  /* 0x00000300ff0dcb82 */ /* 0x000ea20000000800 */
[----:B-1----:R-:W-:-:S04]  /*0cf0*/  @P4 IMAD.WIDE.U32 R14, R15, UR8, R8 ;  /* 0x000000080f0e4c25 */ /* 0x002fc8000f8e0008 */
[----:B--2---:R-:W-:-:S04]  /*0d00*/  @!P4 IMAD.WIDE.U32 R12, R8, R13, R4 ;  /* 0x0000000d080cc225 */ /* 0x004fc800078e0004 */
[----:B------:R-:W-:Y:S02]  /*0d10*/  @P4 IMAD.MOV.U32 R4, RZ, RZ, R14 ;  /* 0x000000ffff044224 */ /* 0x000fe400078e000e */
[----:B------:R-:W-:Y:S02]  /*0d20*/  @P4 IMAD.IADD R5, R15, 0x1, R17 ;  /* 0x000000010f054824 */ /* 0x000fe400078e0211 */
[----:B------:R-:W-:Y:S02]  /*0d30*/  @!P4 IMAD.MOV.U32 R4, RZ, RZ, R12 ;  /* 0x000000ffff04c224 */ /* 0x000fe400078e000c */
[----:B------:R-:W-:Y:S01]  /*0d40*/  @!P4 IMAD.MOV.U32 R5, RZ, RZ, R13 ;  /* 0x000000ffff05c224 */ /* 0x000fe200078e000d */
[----:B------:R-:W-:Y:S06]  /*0d50*/  @!P2 BRA `(.L_x_6) ;  /* 0x00000000000ca947 */ /* 0x000fec0003800000 */
[----:B------:R-:W-:Y:S01]  /*0d60*/  UCGABAR_WAIT ;  /* 0x0000000000007dc7 */ /* 0x000fe20008000000 */
[----:B------:R-:W-:Y:S01]  /*0d70*/  CCTL.IVALL ;  /* 0x00000000ff00798f */ /* 0x000fe20002000000 */
[----:B------:R-:W-:Y:S05]  /*0d80*/  BRA `(.L_x_7) ;  /* 0x0000000000047947 */ /* 0x000fea0003800000 */
.L_x_6:
[----:B------:R-:W-:Y:S06]  /*0d90*/  BAR.SYNC.DEFER_BLOCKING 0x0 ;  /* 0x0000000000007b1d */ /* 0x000fec0000010000 */
.L_x_7:
[----:B------:R-:W-:Y:S05]  /*0da0*/  @!P3 BRA `(.L_x_8) ;  /* 0x0000004800dcb947 */ /* 0x000fea0003800000 */
[----:B------:R-:W-:-:S13]  /*0db0*/  ISETP.GT.U32.AND P0, PT, R16, 0x1, PT ;  /* 0x000000011000780c */ /* 0x000fda0003f04070 */
[----:B0-----:R-:W-:Y:S05]  /*0dc0*/  @P0 EXIT ;  /* 0x000000000000094d */ /* 0x001fea0003800000 */
[----:B------:R-:W-:Y:S01]  /*0dd0*/  ULDC.64 UR4, c[0x0][0x650] ;  /* 0x0001940000047ab9 */ /* 0x000fe20000000a00 */
[----:B------:R-:W-:Y:S01]  /*0de0*/  PRMT R14, RZ, 0x7610, R14 ;  /* 0x00007610ff0e7816 */ /* 0x000fe2000000000e */
[----:B------:R-:W-:Y:S01]  /*0df0*/  IMAD.MOV.U32 R71, RZ, RZ, -0x1 ;  /* 0xffffffffff477424 */ /* 0x000fe200078e00ff */
[----:B------:R-:W-:Y:S01]  /*0e00*/  ISETP.GE.U32.AND P0, PT, R4, UR4, PT ;  /* 0x0000000404007c0c */ /* 0x000fe2000bf06070 */
[----:B------:R-:W-:Y:S02]  /*0e10*/  IMAD.MOV.U32 R15, RZ, RZ, -0x1 ;  /* 0xffffffffff0f7424 */ /* 0x000fe400078e00ff */
[----:B------:R-:W-:Y:S01]  /*0e20*/  IMAD.MOV.U32 R73, RZ, RZ, -0x1 ;  /* 0xffffffffff497424 */ /* 0x000fe200078e00ff */
[----:B------:R-:W-:-:S13]  /*0e30*/  ISETP.GE.U32.AND.EX P0, PT, R5, UR5, PT, P0 ;  /* 0x0000000505007c0c */ /* 0x000fda000bf06100 */
[----:B------:R-:W-:Y:S05]  /*0e40*/  @P0 BRA `(.L_x_9) ;  /* 0x0000000400240947 */ /* 0x000fea0003800000 */
[----:B------:R-:W0:Y:S01]  /*0e50*/  LDC.64 R22, c[0x0][0x628] ;  /* 0x00018a00ff167b82 */ /* 0x000e220000000a00 */
[----:B------:R-:W-:Y:S02]  /*0e60*/  IMAD.MOV.U32 R12, RZ, RZ, R4 ;  /* 0x000000ffff0c7224 */ /* 0x000fe400078e0004 */
[----:B------:R-:W-:-:S05]  /*0e70*/  IMAD.MOV.U32 R13, RZ, RZ, R5 ;  /* 0x000000ffff0d7224 */ /* 0x000fca00078e0005 */
[----:B------:R-:W1:Y:S08]  /*0e80*/  LDC R18, c[0x0][0x630] ;  /* 0x00018c00ff127b82 */ /* 0x000e700000000800 */
[----:B------:R-:W2:Y:S01]  /*0e90*/  LDC.64 R24, c[0x0][0x620] ;  /* 0x00018800ff187b82 */ /* 0x000ea20000000a00 */
[----:B0-----:R-:W-:-:S04]  /*0ea0*/  ISETP.NE.U32.AND P0, PT, R22, RZ, PT ;  /* 0x000000ff1600720c */ /* 0x001fc80003f05070 */
[----:B------:R-:W-:-:S13]  /*0eb0*/  ISETP.NE.AND.EX P0, PT, R23, RZ, PT, P0 ;  /* 0x000000ff1700720c */ /* 0x000fda0003f05300 */
[----:B-12---:R-:W-:Y:S05]  /*0ec0*/  @!P0 BRA `(.L_x_10) ;  /* 0x0000000000288947 */ /* 0x006fea0003800000 */
[----:B------:R-:W0:Y:S02]  /*0ed0*/  LDC R7, c[0x0][0x634] ;  /* 0x00018d00ff077b82 */ /* 0x000e240000000800 */
[----:B0-----:R-:W-:-:S05]  /*0ee0*/  IADD3 R7, P0, R4, R7, RZ ;  /* 0x0000000704077210 */ /* 0x001fca0007f1e0ff */
[----:B------:R-:W-:-:S04]  /*0ef0*/  IMAD.X R19, RZ, RZ, R5, P0 ;  /* 0x000000ffff137224 */ /* 0x000fc800000e0605 */
[----:B------:R-:W-:-:S04]  /*0f00*/  IMAD.WIDE.U32 R12, R19, R22, RZ ;  /* 0x00000016130c7225 */ /* 0x000fc800078e00ff */
[----:B------:R-:W-:-:S04]  /*0f10*/  IMAD.WIDE.U32 R14, P0, R7, R23, R12 ;  /* 0x00000017070e7225 */ /* 0x000fc8000780000c */
[----:B------:R-:W-:-:S04]  /*0f20*/  IMAD.WIDE.U32 R12, R7, R22, RZ ;  /* 0x00000016070c7225 */ /* 0x000fc800078e00ff */
[----:B------:R-:W-:Y:S01]  /*0f30*/  IMAD.X R17, RZ, RZ, RZ, P0 ;  /* 0x000000ffff117224 */ /* 0x000fe200000e06ff */
[----:B------:R-:W-:Y:S01]  /*0f40*/  IADD3 RZ, P0, R13, R14, RZ ;  /* 0x0000000e0dff7210 */ /* 0x000fe20007f1e0ff */
[----:B------:R-:W-:-:S04]  /*0f50*/  IMAD.MOV.U32 R16, RZ, RZ, R15 ;  /* 0x000000ffff107224 */ /* 0x000fc800078e000f */
[----:B------:R-:W-:-:S08]  /*0f60*/  IMAD.WIDE.U32.X R12, R19, R23, R16, P0 ;  /* 0x00000017130c7225 */ /* 0x000fd000000e0410 */
.L_x_10:
[----:B------:R-:W0:Y:S01]  /*0f70*/  LDC.64 R28, c[0x0][0x640] ;  /* 0x00019000ff1c7b82 */ /* 0x000e220000000a00 */
[--C-:B------:R-:W-:Y:S01]  /*0f80*/  SHF.R.U64 R73, R12, R18, R13.reuse ;  /* 0x000000120c497219 */ /* 0x100fe2000000120d */
[----:B------:R-:W-:Y:S01]  /*0f90*/  IMAD R27, R11, R20, R8 ;  /* 0x000000140b1b7224 */ /* 0x000fe200078e0208 */
[----:B------:R-:W-:Y:S01]  /*0fa0*/  SHF.R.U32.HI R7, RZ, R18, R13 ;  /* 0x00000012ff077219 */ /* 0x000fe2000001160d */
[----:B------:R-:W-:Y:S01]  /*0fb0*/  IMAD.MOV.U32 R23, RZ, RZ, 0x1 ;  /* 0x00000001ff177424 */ /* 0x000fe200078e00ff */
[----:B------:R-:W-:-:S03]  /*0fc0*/  IADD3 R9, P0, RZ, -R73, RZ ;  /* 0x80000049ff097210 */ /* 0x000fc60007f1e0ff */
[----:B------:R-:W1:Y:S02]  /*0fd0*/  LDC R22, c[0x0][0x618] ;  /* 0x00018600ff167b82 */ /* 0x000e640000000800 */
[----:B------:R-:W-:Y:S02]  /*0fe0*/  IMAD.X R7, RZ, RZ, ~R7, P0 ;  /* 0x000000ffff077224 */ /* 0x000fe400000e0e07 */
[----:B------:R-:W-:-:S04]  /*0ff0*/  IMAD.WIDE.U32 R12, R9, R24, R4 ;  /* 0x00000018090c7225 */ /* 0x000fc800078e0004 */
[----:B------:R-:W2:Y:S01]  /*1000*/  LDC R18, c[0x0][0x608] ;  /* 0x00018200ff127b82 */ /* 0x000ea20000000800 */
[----:B------:R-:W-:Y:S02]  /*1010*/  IMAD R14, R7, R24, RZ ;  /* 0x00000018070e7224 */ /* 0x000fe400078e02ff */
[----:B------:R-:W-:Y:S02]  /*1020*/  IMAD.MOV.U32 R7, RZ, RZ, -0x1 ;  /* 0xffffffffff077424 */ /* 0x000fe400078e00ff */
[----:B------:R-:W-:-:S03]  /*1030*/  IMAD R9, R9, R25, R14 ;  /* 0x0000001909097224 */ /* 0x000fc600078e020e */
[----:B------:R-:W3:Y:S01]  /*1040*/  LDC R26, c[0x0][0x658] ;  /* 0x00019600ff1a7b82 */ /* 0x000ee20000000800 */
[----:B------:R-:W-:Y:S01]  /*1050*/  IMAD.IADD R9, R13, 0x1, R9 ;  /* 0x000000010d097824 */ /* 0x000fe200078e0209 */
[----:B0-----:R-:W-:-:S04]  /*1060*/  ISETP.NE.U32.AND P0, PT, R28, RZ, PT ;  /* 0x000000ff1c00720c */ /* 0x001fc80003f05070 */
[----:B------:R-:W-:Y:S02]  /*1070*/  ISETP.NE.AND.EX P0, PT, R29, RZ, PT, P0 ;  /* 0x000000ff1d00720c */ /* 0x000fe40003f05300 */
[----:B------:R-:W0:Y:S01]  /*1080*/  LDC R24, c[0x0][0x600] ;  /* 0x00018000ff187b82 */ /* 0x000e220000000800 */
[-CC-:B-1----:R-:W-:Y:S02]  /*1090*/  SHF.R.U64 R16, R12, R22.reuse, R9.reuse ;  /* 0x000000160c107219 */ /* 0x182fe40000001209 */
[----:B------:R-:W-:-:S05]  /*10a0*/  SHF.R.U32.HI R9, RZ, R22, R9 ;  /* 0x00000016ff097219 */ /* 0x000fca0000011609 */
[----:B------:R-:W1:Y:S01]  /*10b0*/  LDC R19, c[0x0][0x648] ;  /* 0x00019200ff137b82 */ /* 0x000e620000000800 */
[-CC-:B--2---:R-:W-:Y:S02]  /*10c0*/  SHF.R.U64 R22, R16, R18.reuse, R9.reuse ;  /* 0x0000001210167219 */ /* 0x184fe40000001209 */
[----:B------:R-:W-:-:S05]  /*10d0*/  SHF.R.U32.HI R9, RZ, R18, R9 ;  /* 0x00000012ff097219 */ /* 0x000fca0000011609 */
[----:B------:R-:W2:Y:S01]  /*10e0*/  LDC R21, c[0x0][0x638] ;  /* 0x00018e00ff157b82 */ /* 0x000ea20000000800 */
[-CC-:B---3--:R-:W-:Y:S02]  /*10f0*/  SHF.R.U64 R18, R22, R26.reuse, R9.reuse ;  /* 0x0000001a16127219 */ /* 0x188fe40000001209 */
[-C--:B------:R-:W-:Y:S02]  /*1100*/  SHF.L.U32 R7, R7, R26.reuse, RZ ;  /* 0x0000001a07077219 */ /* 0x080fe400000006ff */
[----:B------:R-:W-:Y:S01]  /*1110*/  SHF.R.U32.HI R9, RZ, R26, R9 ;  /* 0x0000001aff097219 */ /* 0x000fe20000011609 */
[----:B------:R-:W-:Y:S01]  /*1120*/  IMAD.MOV.U32 R8, RZ, RZ, R18 ;  /* 0x000000ffff087224 */ /* 0x000fe200078e0012 */
[----:B------:R-:W-:Y:S01]  /*1130*/  LOP3.LUT R11, RZ, R7, RZ, 0x33, !PT ;  /* 0x00000007ff0b7212 */ /* 0x000fe200078e33ff */
[----:B------:R-:W3:Y:S01]  /*1140*/  LDC R25, c[0x0][0x610] ;  /* 0x00018400ff197b82 */ /* 0x000ee20000000800 */
[----:B------:R-:W-:Y:S05]  /*1150*/  @!P0 BRA `(.L_x_11) ;  /* 0x0000000000288947 */ /* 0x000fea0003800000 */
[----:B------:R-:W4:Y:S02]  /*1160*/  LDC R7, c[0x0][0x64c] ;  /* 0x00019300ff077b82 */ /* 0x000f240000000800 */
[----:B----4-:R-:W-:-:S05]  /*1170*/  IADD3 R7, P0, R18, R7, RZ ;  /* 0x0000000712077210 */ /* 0x010fca0007f1e0ff */
        /* <DEDUP_REMOVED lines=8> */
.L_x_11:
[----:B-1----:R-:W-:Y:S01]  /*1200*/  SHF.R.U64 R9, R8, R19, R9 ;  /* 0x0000001308097219 */ /* 0x002fe20000001209 */
[----:B------:R-:W-:Y:S01]  /*1210*/  IMAD.MOV.U32 R14, RZ, RZ, 0x1 ;  /* 0x00000001ff0e7424 */ /* 0x000fe200078e00ff */
[----:B------:R-:W-:Y:S01]  /*1220*/  LOP3.LUT R8, R22, R11, RZ, 0xc0, !PT ;  /* 0x0000000b16087212 */ /* 0x000fe200078ec0ff */
[----:B0-----:R-:W-:Y:S01]  /*1230*/  VIADD R11, R24, 0xffffffff ;  /* 0xffffffff180b7836 */ /* 0x001fe20000000000 */
[----:B------:R-:W-:Y:S01]  /*1240*/  SHF.L.U32 R7, R23, R26, RZ ;  /* 0x0000001a17077219 */ /* 0x000fe200000006ff */
[----:B------:R-:W-:Y:S01]  /*1250*/  IMAD.MOV R12, RZ, RZ, -R9 ;  /* 0x000000ffff0c7224 */ /* 0x000fe200078e0a09 */
[----:B------:R-:W-:Y:S02]  /*1260*/  SEL R10, R10, R27, !P4 ;  /* 0x0000001b0a0a7207 */ /* 0x000fe40006000000 */
[----:B------:R-:W-:Y:S01]  /*1270*/  LOP3.LUT R11, R16, R11, RZ, 0xc0, !PT ;  /* 0x0000000b100b7212 */ /* 0x000fe200078ec0ff */
[----:B------:R-:W-:Y:S02]  /*1280*/  IMAD R9, R7, R9, R8 ;  /* 0x0000000907097224 */ /* 0x000fe400078e0208 */
[----:B--2---:R-:W-:-:S02]  /*1290*/  IMAD R7, R12, R21, R18 ;  /* 0x000000150c077224 */ /* 0x004fc400078e0212 */
[----:B---3--:R-:W-:Y:S02]  /*12a0*/  IMAD R10, R9, R25, R10 ;  /* 0x00000019090a7224 */ /* 0x008fe400078e020a */
[----:B------:R-:W-:-:S05]  /*12b0*/  IMAD R7, R7, R24, R11 ;  /* 0x0000001807077224 */ /* 0x000fca00078e020b */
[----:B------:R-:W-:Y:S02]  /*12c0*/  SEL R15, R7, R10, !P4 ;  /* 0x0000000a070f7207 */ /* 0x000fe40006000000 */
[----:B------:R-:W-:-:S07]  /*12d0*/  SEL R71, R10, R7, !P4 ;  /* 0x000000070a477207 */ /* 0x000fce0006000000 */
.L_x_9:
[----:B------:R-:W-:-:S08]  /*12e0*/  NOP ;  /* 0x0000000000007918 */ /* 0x000fd00000000000 */
[----:B------:R-:W0:Y:S02]  /*12f0*/  USETMAXREG.TRY_ALLOC.CTAPOOL UP0, 0xe8 ;  /* 0x000000e8000079c8 */ /* 0x000e240008000600 */
[----:B0-----:R-:W-:-:S13]  /*1300*/  PLOP3.LUT P0, PT, PT, PT, UP0, 0x80, 0x0 ;  /* 0x000000000000781c */ /* 0x001fda0003f0f008 */
[----:B------:R-:W-:Y:S05]  /*1310*/  @!P0 BRA `(.L_x_9) ;  /* 0xfffffffc00f08947 */ /* 0x000fea000383ffff */
[----:B------:R-:W-:Y:S01]  /*1320*/  ULDC.64 UR4, c[0x0][0x598] ;  /* 0x0001660000047ab9 */ /* 0x000fe20000000a00 */
[----:B------:R-:W-:Y:S01]  /*1330*/  ULDC.64 UR18, c[0x0][0x208] ;  /* 0x0000820000127ab9 */ /* 0x000fe20000000a00 */
[----:B------:R-:W-:-:S04]  /*1340*/  ISETP.NE.U32.AND P0, PT, RZ, UR4, PT ;  /* 0x00000004ff007c0c */ /* 0x000fc8000bf05070 */
[----:B------:R-:W-:-:S13]  /*1350*/  ISETP.NE.AND.EX P0, PT, RZ, UR5, PT, P0 ;  /* 0x00000005ff007c0c */ /* 0x000fda000bf05300 */
[----:B------:R-:W-:Y:S05]  /*1360*/  @!P0 BRA `(.L_x_12) ;  /* 0x00000000001c8947 */ /* 0x000fea0003800000 */
[----:B------:R-:W0:Y:S02]  /*1370*/  LDC.64 R8, c[0x0][0x598] ;  /* 0x00016600ff087b82 */ /* 0x000e240000000a00 */
[----:B0-----:R-:W2:Y:S02]  /*1380*/  LDG.E.64 R8, desc[UR18][R8.64] ;  /* 0x0000001208087981 */ /* 0x001ea4000c1e1b00 */
[----:B--2---:R-:W-:-:S04]  /*1390*/  ISETP.NE.U32.AND P0, PT, R8, RZ, PT ;  /* 0x000000ff0800720c */ /* 0x004fc80003f05070 */
[----:B------:R-:W-:-:S13]  /*13a0*/  ISETP.NE.AND.EX P0, PT, R9, RZ, PT, P0 ;  /* 0x000000ff0900720c */ /* 0x000fda0003f05300 */
[----:B------:R-:W-:Y:S05]  /*13b0*/  @!P0 BRA `(.L_x_12) ;  /* 0x0000000000088947 */ /* 0x000fea0003800000 */
[----:B------:R0:W5:Y:S01]  /*13c0*/  LD.E R7, desc[UR18][R8.64] ;  /* 0x0000001208077980 */ /* 0x000162000c101900 */
[----:B------:R-:W-:Y:S05]  /*13d0*/  BRA `(.L_x_13) ;  /* 0x0000000000207947 */ /* 0x000fea0003800000 */
.L_x_12:
[----:B------:R-:W-:Y:S02]  /*13e0*/  ULDC.64 UR4, c[0x0][0x588] ;  /* 0x0001620000047ab9 */ /* 0x000fe40000000a00 */
[----:B------:R-:W-:-:S04]  /*13f0*/  ISETP.NE.U32.AND P0, PT, RZ, UR4, PT ;  /* 0x00000004ff007c0c */ /* 0x000fc8000bf05070 */
[----:B------:R-:W-:-:S13]  /*1400*/  ISETP.NE.AND.EX P0, PT, RZ, UR5, PT, P0 ;  /* 0x00000005ff007c0c */ /* 0x000fda000bf05300 */
[----:B------:R-:W-:Y:S05]  /*1410*/  @!P0 BRA `(.L_x_14) ;  /* 0x00000000000c8947 */ /* 0x000fea0003800000 */
[----:B------:R-:W0:Y:S02]  /*1420*/  LDC.64 R8, c[0x0][0x588] ;  /* 0x00016200ff087b82 */ /* 0x000e240000000a00 */
[----:B0-----:R1:W5:Y:S01]  /*1430*/  LDG.E R7, desc[UR18][R8.64] ;  /* 0x0000001208077981 */ /* 0x001362000c1e1900 */
[----:B------:R-:W-:Y:S05]  /*1440*/  BRA `(.L_x_13) ;  /* 0x0000000000047947 */ /* 0x000fea0003800000 */
.L_x_14:
[----:B------:R-:W2:Y:S02]  /*1450*/  LDC R7, c[0x0][0x580] ;  /* 0x00016000ff077b82 */ /* 0x000ea40000000800 */
.L_x_13:
[----:B------:R-:W-:Y:S02]  /*1460*/  ULDC.64 UR4, c[0x0][0x5a0] ;  /* 0x0001680000047ab9 */ /* 0x000fe40000000a00 */
[----:B------:R-:W-:-:S04]  /*1470*/  ISETP.NE.U32.AND P0, PT, RZ, UR4, PT ;  /* 0x00000004ff007c0c */ /* 0x000fc8000bf05070 */
[----:B------:R-:W-:-:S13]  /*1480*/  ISETP.NE.AND.EX P0, PT, RZ, UR5, PT, P0 ;  /* 0x00000005ff007c0c */ /* 0x000fda000bf05300 */
[----:B------:R-:W-:Y:S05]  /*1490*/  @!P0 BRA `(.L_x_15) ;  /* 0x00000000001c8947 */ /* 0x000fea0003800000 */
[----:B01----:R-:W0:Y:S02]  /*14a0*/  LDC.64 R8, c[0x0][0x5a0] ;  /* 0x00016800ff087b82 */ /* 0x003e240000000a00 */
[----:B0-----:R-:W3:Y:S02]  /*14b0*/  LDG.E.64 R8, desc[UR18][R8.64] ;  /* 0x0000001208087981 */ /* 0x001ee4000c1e1b00 */
[----:B---3--:R-:W-:-:S04]  /*14c0*/  ISETP.NE.U32.AND P0, PT, R8, RZ, PT ;  /* 0x000000ff0800720c */ /* 0x008fc80003f05070 */
[----:B------:R-:W-:-:S13]  /*14d0*/  ISETP.NE.AND.EX P0, PT, R9, RZ, PT, P0 ;  /* 0x000000ff0900720c */ /* 0x000fda0003f05300 */
[----:B------:R-:W-:Y:S05]  /*14e0*/  @!P0 BRA `(.L_x_15) ;  /* 0x0000000000088947 */ /* 0x000fea0003800000 */
[----:B------:R0:W5:Y:S01]  /*14f0*/  LD.E R12, desc[UR18][R8.64] ;  /* 0x00000012080c7980 */ /* 0x000162000c101900 */
[----:B------:R-:W-:Y:S05]  /*1500*/  BRA `(.L_x_16) ;  /* 0x0000000000207947 */ /* 0x000fea0003800000 */
.L_x_15:
[----:B------:R-:W-:Y:S02]  /*1510*/  ULDC.64 UR4, c[0x0][0x590] ;  /* 0x0001640000047ab9 */ /* 0x000fe40000000a00 */
[----:B------:R-:W-:-:S04]  /*1520*/  ISETP.NE.U32.AND P0, PT, RZ, UR4, PT ;  /* 0x00000004ff007c0c */ /* 0x000fc8000bf05070 */
[----:B------:R-:W-:-:S13]  /*1530*/  ISETP.NE.AND.EX P0, PT, RZ, UR5, PT, P0 ;  /* 0x00000005ff007c0c */ /* 0x000fda000bf05300 */
[----:B------:R-:W-:Y:S05]  /*1540*/  @!P0 BRA `(.L_x_17) ;  /* 0x00000000000c8947 */ /* 0x000fea0003800000 */
[----:B------:R-:W3:Y:S02]  /*1550*/  LDC.64 R12, c[0x0][0x590] ;  /* 0x00016400ff0c7b82 */ /* 0x000ee40000000a00 */
[----:B---3--:R3:W5:Y:S01]  /*1560*/  LDG.E R12, desc[UR18][R12.64] ;  /* 0x000000120c0c7981 */ /* 0x008762000c1e1900 */
[----:B------:R-:W-:Y:S05]  /*1570*/  BRA `(.L_x_16) ;  /* 0x0000000000047947 */ /* 0x000fea0003800000 */
.L_x_17:
[----:B------:R-:W4:Y:S02]  /*1580*/  LDC R12, c[0x0][0x584] ;  /* 0x00016100ff0c7b82 */ /* 0x000f240000000800 */
.L_x_16:
[----:B------:R-:W-:-:S13]  /*1590*/  LOP3.LUT P0, RZ, R14, 0xff, RZ, 0xc0, !PT ;  /* 0x000000ff0eff7812 */ /* 0x000fda000780c0ff */
[----:B------:R-:W-:Y:S05]  /*15a0*/  @!P0 EXIT ;  /* 0x000000000000894d */ /* 0x000fea0003800000 */
[----:B------:R-:W-:Y:S01]  /*15b0*/  ULDC UR4, c[0x0][0x28c] ;  /* 0x0000a30000047ab9 */ /* 0x000fe20000000800 */
[----:B------:R-:W-:Y:S01]  /*15c0*/  LOP3.LUT R81, R2, 0x1, RZ, 0xfc, !PT ;  /* 0x0000000102517812 */ /* 0x000fe200078efcff */
[----:B------:R-:W-:-:S04]  /*15d0*/  UIADD3 UR4, UR4, 0x1f, URZ ;  /* 0x0000001f04047890 */ /* 0x000fc8000fffe03f */
[----:B------:R-:W-:-:S04]  /*15e0*/  USHF.R.S32.HI UR5, URZ, 0x1f, UR4 ;  /* 0x0000001f3f057899 */ /* 0x000fc80008011404 */
[----:B------:R-:W-:-:S03]  /*15f0*/  ULEA.HI UR5, UR5, UR4, URZ, 0x5 ;  /* 0x0000000405057291 */ /* 0x000fc6000f8f283f */
[----:B------:R-:W-:Y:S01]  /*1600*/  UMOV UR4, URZ ;  /* 0x0000003f00047c82 */ /* 0x000fe20008000000 */
[----:B------:R-:W-:-:S03]  /*1610*/  USHF.R.S32.HI UR9, URZ, 0x5, UR5 ;  /* 0x000000053f097899 */ /* 0x000fc60008011405 */
[----:B------:R-:W-:-:S09]  /*1620*/  UMOV UR5, URZ ;  /* 0x0000003f00057c82 */ /* 0x000fd20008000000 */
.L_x_108:
[----:B01----:R-:W-:Y:S01]  /*1630*/  LOP3.LUT R8, R0, 0x80, RZ, 0xc0, !PT ;  /* 0x0000008000087812 */ /* 0x003fe200078ec0ff */
[----:B------:R-:W0:Y:S01]  /*1640*/  S2UR UR13, SR_CgaCtaId ;  /* 0x00000000000d79c3 */ /* 0x000e220000008800 */
[----:B------:R-:W-:Y:S01]  /*1650*/  UMOV UR12, 0x400 ;  /* 0x00000400000c7882 */ /* 0x000fe20000000000 */
[----:B------:R-:W-:Y:S01]  /*1660*/  UMOV UR6, URZ ;  /* 0x0000003f00067c82 */ /* 0x000fe20008000000 */
[----:B------:R-:W-:Y:S01]  /*1670*/  SHF.R.U32.HI R8, RZ, 0x7, R8 ;  /* 0x00000007ff087819 */ /* 0x000fe20000011608 */
[----:B------:R-:W-:Y:S01]  /*1680*/  UMOV UR7, URZ ;  /* 0x0000003f00077c82 */ /* 0x000fe20008000000 */
[----:B------:R-:W-:Y:S01]  /*1690*/  UMOV UR16, UR5 ;  /* 0x0000000500107c82 */ /* 0x000fe20008000000 */
[----:B------:R-:W-:Y:S01]  /*16a0*/  CS2R R16, SRZ ;  /* 0x0000000000107805 */ /* 0x000fe2000001ff00 */
[----:B---3--:R-:W-:Y:S01]  /*16b0*/  IMAD.MOV.U32 R13, RZ, RZ, RZ ;  /* 0x000000ffff0d7224 */ /* 0x008fe200078e00ff */
[----:B------:R-:W1:Y:S01]  /*16c0*/  LDC R9, c[0x0][0x28c] ;  /* 0x0000a300ff097b82 */ /* 0x000e620000000800 */
[----:B------:R-:W3:Y:S01]  /*16d0*/  SHFL.IDX PT, R8, R8, RZ, 0x1f ;  /* 0x00001fff08087589 */ /* 0x000ee200000e0000 */
[----:B------:R-:W-:-:S02]  /*16e0*/  CS2R R18, SRZ ;  /* 0x0000000000127805 */ /* 0x000fc4000001ff00 */
[----:B------:R-:W-:Y:S02]  /*16f0*/  CS2R R20, SRZ ;  /* 0x0000000000147805 */ /* 0x000fe4000001ff00 */
[----:B------:R-:W-:Y:S02]  /*1700*/  CS2R R22, SRZ ;  /* 0x0000000000167805 */ /* 0x000fe4000001ff00 */
[----:B------:R-:W-:Y:S02]  /*1710*/  CS2R R56, SRZ ;  /* 0x0000000000387805 */ /* 0x000fe4000001ff00 */
[----:B------:R-:W-:Y:S02]  /*1720*/  CS2R R58, SRZ ;  /* 0x00000000003a7805 */ /* 0x000fe4000001ff00 */
[----:B------:R-:W-:Y:S02]  /*1730*/  CS2R R60, SRZ ;  /* 0x00000000003c7805 */ /* 0x000fe4000001ff00 */
[----:B------:R-:W-:-:S02]  /*1740*/  CS2R R62, SRZ ;  /* 0x00000000003e7805 */ /* 0x000fc4000001ff00 */
[----:B------:R-:W-:Y:S02]  /*1750*/  CS2R R64, SRZ ;  /* 0x0000000000407805 */ /* 0x000fe4000001ff00 */
[----:B------:R-:W-:Y:S02]  /*1760*/  CS2R R66, SRZ ;  /* 0x0000000000427805 */ /* 0x000fe4000001ff00 */
[----:B------:R-:W-:Y:S01]  /*1770*/  CS2R R68, SRZ ;  /* 0x0000000000447805 */ /* 0x000fe2000001ff00 */
[----:B------:R-:W-:Y:S01]  /*1780*/  IMAD.MOV.U32 R70, RZ, RZ, RZ ;  /* 0x000000ffff467224 */ /* 0x000fe200078e00ff */
[----:B------:R-:W-:Y:S01]  /*1790*/  CS2R R74, SRZ ;  /* 0x00000000004a7805 */ /* 0x000fe2000001ff00 */
[----:B------:R-:W-:Y:S01]  /*17a0*/  IMAD.MOV.U32 R72, RZ, RZ, RZ ;  /* 0x000000ffff487224 */ /* 0x000fe200078e00ff */
[----:B------:R-:W-:Y:S02]  /*17b0*/  CS2R R76, SRZ ;  /* 0x00000000004c7805 */ /* 0x000fe4000001ff00 */
[----:B------:R-:W-:Y:S01]  /*17c0*/  CS2R R78, SRZ ;  /* 0x00000000004e7805 */ /* 0x000fe2000001ff00 */
[----:B------:R-:W-:Y:S01]  /*17d0*/  IMAD.MOV.U32 R80, RZ, RZ, RZ ;  /* 0x000000ffff507224 */ /* 0x000fe200078e00ff */
[----:B----4-:R-:W-:Y:S01]  /*17e0*/  CS2R R24, SRZ ;  /* 0x0000000000187805 */ /* 0x010fe2000001ff00 */
[----:B------:R-:W-:Y:S01]  /*17f0*/  IMAD.U32 R14, RZ, RZ, UR4 ;  /* 0x00000004ff0e7e24 */ /* 0x000fe2000f8e00ff */
[----:B------:R-:W-:-:S02]  /*1800*/  CS2R R26, SRZ ;  /* 0x00000000001a7805 */ /* 0x000fc4000001ff00 */
[----:B------:R-:W-:Y:S02]  /*1810*/  CS2R R28, SRZ ;  /* 0x00000000001c7805 */ /* 0x000fe4000001ff00 */
[----:B------:R-:W-:Y:S02]  /*1820*/  CS2R R30, SRZ ;  /* 0x00000000001e7805 */ /* 0x000fe4000001ff00 */
[----:B------:R-:W-:Y:S02]  /*1830*/  CS2R R32, SRZ ;  /* 0x0000000000207805 */ /* 0x000fe4000001ff00 */
[----:B-1----:R-:W-:Y:S02]  /*1840*/  ISETP.GE.AND P0, PT, R9, 0x1, PT ;  /* 0x000000010900780c */ /* 0x002fe40003f06270 */
[----:B------:R-:W-:Y:S02]  /*1850*/  CS2R R34, SRZ ;  /* 0x0000000000227805 */ /* 0x000fe4000001ff00 */
[----:B---3--:R-:W-:-:S02]  /*1860*/  R2UR UR8, R8 ;  /* 0x00000000080872ca */ /* 0x008fc400000e0000 */
        /* <DEDUP_REMOVED lines=8> */
[----:B------:R-:W-:Y:S02]  /*18f0*/  CS2R R52, SRZ ;  /* 0x0000000000347805 */ /* 0x000fe4000001ff00 */
[----:B------:R-:W-:Y:S01]  /*1900*/  CS2R R54, SRZ ;  /* 0x0000000000367805 */ /* 0x000fe2000001ff00 */
[----:B------:R-:W-:-:S04]  /*1910*/  ULEA.HI UR10, UR8, UR8, URZ, 0x1 ;  /* 0x00000008080a7291 */ /* 0x000fc8000f8f083f */
[----:B------:R-:W-:Y:S02]  /*1920*/  ULOP3.LUT UR11, UR10, 0x1ffffe, URZ, 0xc0, !UPT ;  /* 0x001ffffe0a0b7892 */ /* 0x000fe4000f8ec03f */
[----:B0-----:R-:W-:Y:S02]  /*1930*/  ULEA UR10, UR13, UR12, 0x18 ;  /* 0x0000000c0d0a7291 */ /* 0x001fe4000f8ec03f */
[----:B------:R-:W-:-:S03]  /*1940*/  UIADD3 UR11, UR8, -UR11, URZ ;  /* 0x8000000b080b7290 */ /* 0x000fc6000fffe03f */
[----:B------:R-:W-:Y:S01]  /*1950*/  UMOV UR8, URZ ;  /* 0x0000003f00087c82 */ /* 0x000fe20008000000 */
[----:B------:R-:W-:-:S04]  /*1960*/  ULEA UR11, UR11, UR10, 0xb ;  /* 0x0000000a0b0b7291 */ /* 0x000fc8000f8e583f */
[----:B------:R-:W-:-:S04]  /*1970*/  UIADD3 UR11, UR11, 0x300, URZ ;  /* 0x000003000b0b7890 */ /* 0x000fc8000fffe03f */
[----:B------:R-:W-:-:S04]  /*1980*/  USHF.R.U32.HI UR11, URZ, 0x4, UR11 ;  /* 0x000000043f0b7899 */ /* 0x000fc8000801160b */
[----:B------:R-:W-:Y:S01]  /*1990*/  ULOP3.LUT UR11, UR11, 0x3fff, URZ, 0xc0, !UPT ;  /* 0x00003fff0b0b7892 */ /* 0x000fe2000f8ec03f */
[----:B------:R-:W-:Y:S11]  /*19a0*/  @!P0 BRA `(.L_x_18) ;  /* 0x0000000400608947 */ /* 0x000ff60003800000 */
[----:B------:R-:W-:-:S13]  /*19b0*/  ISETP.NE.AND P1, PT, R81, 0x3, PT ;  /* 0x000000035100780c */ /* 0x000fda0003f25270 */
[----:B------:R-:W-:Y:S05]  /*19c0*/  @!P1 BRA `(.L_x_19) ;  /* 0x0000000000049947 */ /* 0x000fea0003800000 */
[----:B------:R-:W-:Y:S01]  /*19d0*/  BPT.TRAP 0x1 ;  /* 0x000000040000795c */ /* 0x000fe20000300000 */
.L_x_19:
[----:B------:R-:W-:Y:S01]  /*19e0*/  ULEA UR6, UR5, UR10, 0x3 ;  /* 0x0000000a05067291 */ /* 0x000fe2000f8e183f */
[----:B------:R-:W-:-:S05]  /*19f0*/  IMAD.U32 R8, RZ, RZ, UR4 ;  /* 0x00000004ff087e24 */ /* 0x000fca000f8e00ff */
[----:B------:R-:W-:-:S04]  /*1a00*/  SHF.L.U32 R8, R8, 0x1f, RZ ;  /* 0x0000001f08087819 */ /* 0x000fc800000006ff */
[----:B------:R0:W1:Y:S01]  /*1a10*/  SYNCS.PHASECHK.TRANS64.TRYWAIT P0, [UR6], R8 ;  /* 0x00000008ff0075a7 */ /* 0x0000620008000146 */
[----:B------:R-:W-:Y:S05]  /*1a20*/  @!P1 BRA `(.L_x_20) ;  /* 0x0000000000049947 */ /* 0x000fea0003800000 */
[----:B------:R-:W-:Y:S01]  /*1a30*/  BPT.TRAP 0x1 ;  /* 0x000000040000795c */ /* 0x000fe20000300000 */
.L_x_20:
[----:B-1----:R-:W-:Y:S05]  /*1a40*/  @P0 BRA `(.L_x_21) ;  /* 0x0000000000080947 */ /* 0x002fea0003800000 */
[----:B------:R-:W1:Y:S02]  /*1a50*/  SYNCS.PHASECHK.TRANS64.TRYWAIT P0, [UR6], R8 ;  /* 0x00000008ff0075a7 */ /* 0x000e640008000146 */
[----:B-1----:R-:W-:Y:S05]  /*1a60*/  @!P0 BRA `(.L_x_22) ;  /* 0x0000006400bc8947 */ /* 0x002fea0003800000 */
.L_x_21:
[----:B------:R-:W-:Y:S01]  /*1a70*/  UIADD3 UR6, UR10, 0x25300, URZ ;  /* 0x000253000a067890 */ /* 0x000fe2000fffe03f */
[----:B------:R-:W-:Y:S01]  /*1a80*/  WARPGROUP.ARRIVE ;  /* 0x00000000000079c5 */ /* 0x000fe20000000000 */
[----:B------:R-:W-:Y:S01]  /*1a90*/  ULDC UR7, c[0x0][0x50c] ;  /* 0x0001430000077ab9 */ /* 0x000fe20000000800 */
[----:B------:R-:W-:Y:S01]  /*1aa0*/  ULOP3.LUT UR12, UR11, 0x10000, URZ, 0xfc, !UPT ;  /* 0x000100000b0c7892 */ /* 0x000fe2000f8efc3f */
[----:B------:R-:W-:Y:S01]  /*1ab0*/  CS2R R16, SRZ ;  /* 0x0000000000107805 */ /* 0x000fe2000001ff00 */
[----:B------:R-:W-:Y:S01]  /*1ac0*/  UISETP.NE.AND UP0, UPT, UR7, 0x1, UPT ;  /* 0x000000010700788c */ /* 0x000fe2000bf05270 */
[----:B------:R-:W-:Y:S01]  /*1ad0*/  IMAD.MOV.U32 R13, RZ, RZ, RZ ;  /* 0x000000ffff0d7224 */ /* 0x000fe200078e00ff */
[----:B------:R-:W-:Y:S01]  /*1ae0*/  USHF.R.U32.HI UR6, URZ, 0x4, UR6 ;  /* 0x000000043f067899 */ /* 0x000fe20008011606 */
[----:B------:R-:W-:Y:S01]  /*1af0*/  CS2R R18, SRZ ;  /* 0x0000000000127805 */ /* 0x000fe2000001ff00 */
[----:B------:R-:W-:Y:S01]  /*1b00*/  USEL UR7, URZ, 0x1, UP0 ;  /* 0x000000013f077887 */ /* 0x000fe20008000000 */
[----:B------:R-:W-:Y:S01]  /*1b10*/  CS2R R20, SRZ ;  /* 0x0000000000147805 */ /* 0x000fe2000001ff00 */
[----:B------:R-:W-:Y:S01]  /*1b20*/  ULOP3.LUT UR6, UR6, 0x3fff, URZ, 0xc0, !UPT ;  /* 0x00003fff06067892 */ /* 0x000fe2000f8ec03f */
[----:B------:R-:W-:Y:S01]  /*1b30*/  CS2R R22, SRZ ;  /* 0x0000000000167805 */ /* 0x000fe2000001ff00 */
[----:B------:R-:W-:Y:S01]  /*1b40*/  ULEA UR12, UR5, UR12, 0x8 ;  /* 0x0000000c050c7291 */ /* 0x000fe2000f8e403f */
[----:B------:R-:W-:Y:S01]  /*1b50*/  CS2R R56, SRZ ;  /* 0x0000000000387805 */ /* 0x000fe2000001ff00 */
[----:B------:R-:W-:Y:S01]  /*1b60*/  ULOP3.LUT UR6, UR6, 0x10000, URZ, 0xfc, !UPT ;  /* 0x0001000006067892 */ /* 0x000fe2000f8efc3f */
[----:B------:R-:W-:Y:S01]  /*1b70*/  ISETP.NE.AND P0, PT, RZ, UR7, PT ;  /* 0x00000007ff007c0c */ /* 0x000fe2000bf05270 */
[----:B------:R-:W-:Y:S01]  /*1b80*/  UMOV UR13, 0xc0000010 ;  /* 0xc0000010000d7882 */ /* 0x000fe20000000000 */
[----:B------:R-:W-:Y:S01]  /*1b90*/  UMOV UR15, 0xc0000010 ;  /* 0xc0000010000f7882 */ /* 0x000fe20000000000 */
[----:B------:R-:W-:Y:S01]  /*1ba0*/  ULEA UR14, UR5, UR6, 0x7 ;  /* 0x00000006050e7291 */ /* 0x000fe2000f8e383f */
[----:B------:R-:W-:-:S02]  /*1bb0*/  CS2R R58, SRZ ;  /* 0x00000000003a7805 */ /* 0x000fc4000001ff00 */
[----:B------:R-:W-:Y:S01]  /*1bc0*/  CS2R R60, SRZ ;  /* 0x00000000003c7805 */ /* 0x000fe2000001ff00 */
[----:B------:R-:W-:Y:S01]  /*1bd0*/  UMOV UR6, 0x1 ;  /* 0x0000000100067882 */ /* 0x000fe20000000000 */
[----:B------:R-:W-:Y:S02]  /*1be0*/  CS2R R62, SRZ ;  /* 0x00000000003e7805 */ /* 0x000fe4000001ff00 */
[----:B------:R-:W-:Y:S02]  /*1bf0*/  CS2R R64, SRZ ;  /* 0x0000000000407805 */ /* 0x000fe4000001ff00 */
[----:B------:R-:W-:Y:S02]  /*1c00*/  CS2R R66, SRZ ;  /* 0x0000000000427805 */ /* 0x000fe4000001ff00 */
[----:B------:R-:W-:Y:S01]  /*1c10*/  CS2R R68, SRZ ;  /* 0x0000000000447805 */ /* 0x000fe2000001ff00 */
[----:B------:R-:W-:Y:S01]  /*1c20*/  IMAD.MOV.U32 R70, RZ, RZ, RZ ;  /* 0x000000ffff467224 */ /* 0x000fe200078e00ff */
[----:B------:R-:W-:Y:S01]  /*1c30*/  QGMMA.64x64x32.F32.E4M3.E4M3 R24, gdesc[UR12], RZ, !UPT, gsb0 ;  /* 0x00e000000c1879f3 */ /* 0x000fe2000c0008ff */
[----:B------:R-:W-:Y:S01]  /*1c40*/  IMAD.MOV.U32 R72, RZ, RZ, RZ ;  /* 0x000000ffff487224 */ /* 0x000fe200078e00ff */
[----:B------:R-:W-:-:S02]  /*1c50*/  CS2R R74, SRZ ;  /* 0x00000000004a7805 */ /* 0x000fc4000001ff00 */
[----:B------:R-:W-:Y:S02]  /*1c60*/  CS2R R76, SRZ ;  /* 0x00000000004c7805 */ /* 0x000fe4000001ff00 */
[----:B------:R-:W-:Y:S01]  /*1c70*/  CS2R R78, SRZ ;  /* 0x00000000004e7805 */ /* 0x000fe2000001ff00 */
[----:B------:R-:W-:Y:S01]  /*1c80*/  IMAD.MOV.U32 R80, RZ, RZ, RZ ;  /* 0x000000ffff507224 */ /* 0x000fe200078e00ff */
[----:B------:R-:W-:Y:S06]  /*1c90*/  @!P0 BRA `(.L_x_23) ;  /* 0x0000000000888947 */ /* 0x000fec0003800000 */
[----:B------:R-:W-:Y:S02]  /*1ca0*/  WARPGROUP.DEPBAR.LE gsb0, 0x0 ;  /* 0x00008000000079c5 */ /* 0x000fe40000010000 */
[----:B------:R-:W-:-:S01]  /*1cb0*/  FADD R79, RZ, R24 ;  /* 0x00000018ff4f7221 */ /* 0x000fc20000000000 */
[----:B------:R-:W-:Y:S01]  /*1cc0*/  FADD R80, RZ, R25 ;  /* 0x00000019ff507221 */ /* 0x000fe20000000000 */
        /* <DEDUP_REMOVED lines=30> */
[----:B------:R-:W-:-:S06]  /*1eb0*/  UMOV UR6, URZ ;  /* 0x0000003f00067c82 */ /* 0x000fcc0008000000 */
.L_x_23:
[----:B------:R-:W-:-:S04]  /*1ec0*/  UIADD3 UR16, UR5, 0x1, URZ ;  /* 0x0000000105107890 */ /* 0x000fc8000fffe03f */
[----:B------:R-:W-:-:S04]  /*1ed0*/  UISETP.NE.AND UP0, UPT, UR16, 0x25, UPT ;  /* 0x000000251000788c */ /* 0x000fc8000bf05270 */
[----:B------:R-:W-:Y:S02]  /*1ee0*/  USEL UR8, URZ, 0x1, UP0 ;  /* 0x000000013f087887 */ /* 0x000fe40008000000 */
[----:B------:R-:W-:Y:S02]  /*1ef0*/  USEL UR16, UR16, URZ, UP0 ;  /* 0x0000003f10107287 */ /* 0x000fe40008000000 */
[----:B------:R-:W-:-:S06]  /*1f00*/  ULOP3.LUT UR8, UR4, UR8, URZ, 0x3c, !UPT ;  /* 0x0000000804087292 */ /* 0x000fcc000f8e3c3f */
[----:B------:R-:W-:Y:S01]  /*1f10*/  IMAD.U32 R14, RZ, RZ, UR8 ;  /* 0x00000008ff0e7e24 */ /* 0x000fe2000f8e00ff */
[----:B------:R-:W-:-:S06]  /*1f20*/  UMOV UR8, 0x1 ;  /* 0x0000000100087882 */ /* 0x000fcc0000000000 */
.L_x_18:
[----:B------:R-:W-:-:S04]  /*1f30*/  UISETP.LT.AND UP0, UPT, UR9, 0x1, UPT ;  /* 0x000000010900788c */ /* 0x000fc8000bf01270 */
[----:B------:R-:W-:-:S04]  /*1f40*/  USEL UR12, UR9, 0x1, UP0 ;  /* 0x00000001090c7887 */ /* 0x000fc80008000000 */
[----:B------:R-:W-:-:S04]  /*1f50*/  UIADD3 UR12, UR9, -UR12, URZ ;  /* 0x8000000c090c7290 */ /* 0x000fc8000fffe03f */
[----:B------:R-:W-:-:S06]  /*1f60*/  UISETP.GE.AND UP0, UPT, UR12, 0x1, UPT ;  /* 0x000000010c00788c */ /* 0x000fcc000bf06270 */
[----:B------:R-:W-:-:S13]  /*1f70*/  PLOP3.LUT P0, PT, PT, PT, UP0, 0x80, 0x0 ;  /* 0x000000000000781c */ /* 0x000fda0003f0f008 */
[----:B------:R-:W-:Y:S05]  /*1f80*/  @!P0 BRA `(.L_x_24) ;  /* 0x0000000400748947 */ /* 0x000fea0003800000 */
[----:B01----:R-:W-:Y:S01]  /*1f90*/  IMAD.U32 R8, RZ, RZ, UR12 ;  /* 0x0000000cff087e24 */ /* 0x003fe2000f8e00ff */
[----:B------:R-:W-:Y:S01]  /*1fa0*/  ULDC UR17, c[0x0][0x50c] ;  /* 0x0001430000117ab9 */ /* 0x000fe20000000800 */
[----:B------:R-:W-:-:S07]  /*1fb0*/  IMAD.U32 R9, RZ, RZ, UR5 ;  /* 0x00000005ff097e24 */ /* 0x000fce000f8e00ff */
.L_x_32:
[----:B------:R-:W-:-:S13]  /*1fc0*/  ISETP.NE.AND P1, PT, R81, 0x3, PT ;  /* 0x000000035100780c */ /* 0x000fda0003f25270 */
[----:B------:R-:W-:Y:S05]  /*1fd0*/  @!P1 BRA `(.L_x_25) ;  /* 0x0000000000049947 */ /* 0x000fea0003800000 */
[----:B------:R-:W-:Y:S01]  /*1fe0*/  BPT.TRAP 0x1 ;  /* 0x000000040000795c */ /* 0x000fe20000300000 */
.L_x_25:
[----:B------:R-:W0:Y:S01]  /*1ff0*/  S2UR UR12, SR_CgaCtaId ;  /* 0x00000000000c79c3 */ /* 0x000e220000008800 */
[----:B------:R-:W-:Y:S01]  /*2000*/  UMOV UR10, 0x400 ;  /* 0x00000400000a7882 */ /* 0x000fe20000000000 */
[----:B------:R-:W-:Y:S01]  /*2010*/  SHF.L.U32 R10, R14, 0x1f, RZ ;  /* 0x0000001f0e0a7819 */ /* 0x000fe200000006ff */
[----:B0-----:R-:W-:-:S04]  /*2020*/  ULEA UR10, UR12, UR10, 0x18 ;  /* 0x0000000a0c0a7291 */ /* 0x001fc8000f8ec03f */
[----:B------:R-:W-:-:S09]  /*2030*/  ULEA UR12, UR16, UR10, 0x3 ;  /* 0x0000000a100c7291 */ /* 0x000fd2000f8e183f */
[----:B------:R0:W1:Y:S01]  /*2040*/  SYNCS.PHASECHK.TRANS64.TRYWAIT P0, [UR12], R10 ;  /* 0x0000000aff0075a7 */ /* 0x000062000800014c */
[----:B------:R-:W-:Y:S05]  /*2050*/  @!P1 BRA `(.L_x_26) ;  /* 0x0000000000049947 */ /* 0x000fea0003800000 */
[----:B------:R-:W-:Y:S01]  /*2060*/  BPT.TRAP 0x1 ;  /* 0x000000040000795c */ /* 0x000fe20000300000 */
.L_x_26:
[----:B-1----:R-:W-:Y:S05]  /*2070*/  @P0 BRA `(.L_x_27) ;  /* 0x0000000000080947 */ /* 0x002fea0003800000 */
[----:B------:R-:W1:Y:S02]  /*2080*/  SYNCS.PHASECHK.TRANS64.TRYWAIT P0, [UR12], R10 ;  /* 0x0000000aff0075a7 */ /* 0x000e64000800014c */
[----:B-1----:R-:W-:Y:S05]  /*2090*/  @!P0 BRA `(.L_x_28) ;  /* 0x0000006000488947 */ /* 0x002fea0003800000 */
.L_x_27:
[----:B------:R-:W-:Y:S01]  /*20a0*/  UIADD3 UR12, UR10, 0x25300, URZ ;  /* 0x000253000a0c7890 */ /* 0x000fe2000fffe03f */
[----:B------:R-:W-:Y:S01]  /*20b0*/  WARPGROUP.ARRIVE ;  /* 0x00000000000079c5 */ /* 0x000fe20000000000 */
[----:B------:R-:W-:Y:S02]  /*20c0*/  UISETP.NE.AND UP0, UPT, UR7, URZ, UPT ;  /* 0x0000003f0700728c */ /* 0x000fe4000bf05270 */
[----:B------:R-:W-:Y:S02]  /*20d0*/  USHF.R.U32.HI UR12, URZ, 0x4, UR12 ;  /* 0x000000043f0c7899 */ /* 0x000fe4000801160c */
[----:B------:R-:W-:Y:S02]  /*20e0*/  USEL UR8, UR8, URZ, !UP0 ;  /* 0x0000003f08087287 */ /* 0x000fe4000c000000 */
[----:B------:R-:W-:Y:S02]  /*20f0*/  ULOP3.LUT UR7, UR12, 0x3fff, URZ, 0xc0, !UPT ;  /* 0x00003fff0c077892 */ /* 0x000fe4000f8ec03f */
[----:B------:R-:W-:-:S02]  /*2100*/  ULOP3.LUT UR12, UR11, 0x10000, URZ, 0xfc, !UPT ;  /* 0x000100000b0c7892 */ /* 0x000fc4000f8efc3f */
[----:B------:R-:W-:Y:S02]  /*2110*/  ULOP3.LUT UR7, UR7, 0x10000, URZ, 0xfc, !UPT ;  /* 0x0001000007077892 */ /* 0x000fe4000f8efc3f */
[----:B------:R-:W-:Y:S02]  /*2120*/  UISETP.NE.U32.AND UP0, UPT, UR8, URZ, UPT ;  /* 0x0000003f0800728c */ /* 0x000fe4000bf05070 */
[----:B------:R-:W-:Y:S02]  /*2130*/  ULEA UR12, UR16, UR12, 0x8 ;  /* 0x0000000c100c7291 */ /* 0x000fe4000f8e403f */
[----:B------:R-:W-:Y:S01]  /*2140*/  ULEA UR14, UR16, UR7, 0x7 ;  /* 0x00000007100e7291 */ /* 0x000fe2000f8e383f */
[----:B------:R-:W-:Y:S01]  /*2150*/  UMOV UR13, 0xc0000010 ;  /* 0xc0000010000d7882 */ /* 0x000fe20000000000 */
[----:B------:R-:W-:Y:S01]  /*2160*/  UMOV UR15, 0xc0000010 ;  /* 0xc0000010000f7882 */ /* 0x000fe20000000000 */
[----:B------:R-:W-:-:S06]  /*2170*/  UIADD3 UR6, UR6, 0x1, URZ ;  /* 0x0000000106067890 */ /* 0x000fcc000fffe03f */
[----:B------:R-:W-:Y:S01]  /*2180*/  QGMMA.64x64x32.F32.E4M3.E4M3 R24, gdesc[UR12], R24, UP0, gsb0 ;  /* 0x00e000000c1879f3 */ /* 0x000fe2000b800818 */
[----:B------:R-:W-:-:S04]  /*2190*/  UISETP.NE.AND UP0, UPT, UR6, UR17, UPT ;  /* 0x000000110600728c */ /* 0x000fc8000bf05270 */
[----:B------:R-:W-:-:S06]  /*21a0*/  USEL UR7, URZ, 0x1, UP0 ;  /* 0x000000013f077887 */ /* 0x000fcc0008000000 */
[----:B------:R-:W-:Y:S01]  /*21b0*/  ISETP.NE.AND P0, PT, RZ, UR7, PT ;  /* 0x00000007ff007c0c */ /* 0x000fe2000bf05270 */
[----:B------:R-:W-:-:S12]  /*21c0*/  WARPGROUP.DEPBAR.LE gsb0, 0x1 ;  /* 0x00008000000079c5 */ /* 0x000fd80000010100 */
[----:B------:R-:W-:Y:S05]  /*21d0*/  @!P0 BRA `(.L_x_29) ;  /* 0x0000000000888947 */ /* 0x000fea0003800000 */
[----:B------:R-:W-:Y:S02]  /*21e0*/  WARPGROUP.DEPBAR.LE gsb0, 0x0 ;  /* 0x00008000000079c5 */ /* 0x000fe40000010000 */
[----:B------:R-:W-:-:S01]  /*21f0*/  FADD R79, R24, R79 ;  /* 0x0000004f184f7221 */ /* 0x000fc20000000000 */
[----:B------:R-:W-:Y:S01]  /*2200*/  FADD R80, R25, R80 ;  /* 0x0000005019507221 */ /* 0x000fe20000000000 */
        /* <DEDUP_REMOVED lines=30> */
[----:B------:R-:W-:-:S06]  /*23f0*/  UMOV UR6, URZ ;  /* 0x0000003f00067c82 */ /* 0x000fcc0008000000 */
.L_x_29:
[----:B------:R-:W-:Y:S05]  /*2400*/  @!P1 BRA `(.L_x_30) ;  /* 0x0000000000049947 */ /* 0x000fea0003800000 */
[----:B------:R-:W-:Y:S01]  /*2410*/  BPT.TRAP 0x1 ;  /* 0x000000040000795c */ /* 0x000fe20000300000 */
.L_x_30:
[----:B------:R-:W-:-:S13]  /*2420*/  ISETP.NE.AND P0, PT, R6, RZ, PT ;  /* 0x000000ff0600720c */ /* 0x000fda0003f05270 */
[----:B01----:R-:W-:-:S05]  /*2430*/  @P0 LEA R10, R9, UR10, 0x3 ;  /* 0x0000000a090a0c11 */ /* 0x003fca000f8e18ff */
[----:B------:R-:W-:-:S05]  /*2440*/  @P0 VIADD R10, R10, 0x128 ;  /* 0x000001280a0a0836 */ /* 0x000fca0000000000 */
[----:B------:R-:W-:-:S04]  /*2450*/  @P0 PRMT R10, R3, 0x654, R10 ;  /* 0x00000654030a0816 */ /* 0x000fc8000000000a */
[----:B------:R0:W-:Y:S01]  /*2460*/  @P0 SYNCS.ARRIVE.TRANS64.RED.A1T0 RZ, [R10+URZ], RZ ;  /* 0x000000ff0aff09a7 */ /* 0x0001e2000810043f */
[----:B------:R-:W-:-:S13]  /*2470*/  ISETP.GT.U32.AND P0, PT, R2, 0x1, PT ;  /* 0x000000010200780c */ /* 0x000fda0003f04070 */
[----:B0-----:R-:W-:Y:S05]  /*2480*/  @P0 BRA `(.L_x_31) ;  /* 0x0000000000040947 */ /* 0x001fea0003800000 */
[----:B------:R-:W-:Y:S01]  /*2490*/  BPT.TRAP 0x1 ;  /* 0x000000040000795c */ /* 0x000fe20000300000 */
.L_x_31:
[----:B------:R-:W-:Y:S01]  /*24a0*/  UIADD3 UR16, UR16, 0x1, URZ ;  /* 0x0000000110107890 */ /* 0x000fe2000fffe03f */
[C---:B------:R-:W-:Y:S01]  /*24b0*/  ISETP.GT.AND P1, PT, R8.reuse, 0x1, PT ;  /* 0x000000010800780c */ /* 0x040fe20003f24270 */
[----:B------:R-:W-:Y:S02]  /*24c0*/  VIADD R9, R9, 0x1 ;  /* 0x0000000109097836 */ /* 0x000fe40000000000 */
[----:B------:R-:W-:Y:S01]  /*24d0*/  UISETP.NE.AND UP0, UPT, UR16, 0x25, UPT ;  /* 0x000000251000788c */ /* 0x000fe2000bf05270 */
[----:B------:R-:W-:Y:S02]  /*24e0*/  VIADD R8, R8, 0xffffffff ;  /* 0xffffffff08087836 */ /* 0x000fe40000000000 */
[C---:B------:R-:W-:Y:S01]  /*24f0*/  ISETP.NE.AND P0, PT, R9.reuse, 0x25, PT ;  /* 0x000000250900780c */ /* 0x040fe20003f05270 */
[----:B------:R-:W-:Y:S02]  /*2500*/  USEL UR8, URZ, 0x1, UP0 ;  /* 0x000000013f087887 */ /* 0x000fe40008000000 */
[----:B------:R-:W-:Y:S01]  /*2510*/  USEL UR16, UR16, URZ, UP0 ;  /* 0x0000003f10107287 */ /* 0x000fe20008000000 */
[----:B------:R-:W-:-:S03]  /*2520*/  SEL R9, R9, RZ, P0 ;  /* 0x000000ff09097207 */ /* 0x000fc60000000000 */
[----:B------:R-:W-:Y:S01]  /*2530*/  LOP3.LUT R14, R14, UR8, RZ, 0x3c, !PT ;  /* 0x000000080e0e7c12 */ /* 0x000fe2000f8e3cff */
[----:B------:R-:W-:Y:S01]  /*2540*/  UMOV UR8, 0x1 ;  /* 0x0000000100087882 */ /* 0x000fe20000000000 */
[----:B------:R-:W-:Y:S06]  /*2550*/  @P1 BRA `(.L_x_32) ;  /* 0xfffffff800981947 */ /* 0x000fec000383ffff */
.L_x_24:
[----:B------:R-:W-:Y:S01]  /*2560*/  UISETP.NE.AND UP0, UPT, UR6, URZ, UPT ;  /* 0x0000003f0600728c */ /* 0x000fe2000bf05270 */
[----:B01----:R-:W0:Y:S03]  /*2570*/  LDC R8, c[0x0][0x28c] ;  /* 0x0000a300ff087b82 */ /* 0x003e260000000800 */
[----:B------:R-:W-:-:S06]  /*2580*/  USEL UR6, URZ, 0x1, !UP0 ;  /* 0x000000013f067887 */ /* 0x000fcc000c000000 */
[----:B------:R-:W-:Y:S02]  /*2590*/  ISETP.NE.AND P0, PT, RZ, UR6, PT ;  /* 0x00000006ff007c0c */ /* 0x000fe4000bf05270 */
[----:B0-----:R-:W-:-:S11]  /*25a0*/  ISETP.GE.AND P1, PT, R8, 0x1, PT ;  /* 0x000000010800780c */ /* 0x001fd60003f26270 */
[----:B------:R-:W-:Y:S05]  /*25b0*/  @!P0 BRA `(.L_x_33) ;  /* 0x0000000000848947 */ /* 0x000fea0003800000 */
[----:B------:R-:W-:Y:S02]  /*25c0*/  WARPGROUP.DEPBAR.LE gsb0, 0x0 ;  /* 0x00008000000079c5 */ /* 0x000fe40000010000 */
[----:B------:R-:W-:Y:S01]  /*25d0*/  FADD R79, R24, R79 ;  /* 0x0000004f184f7221 */ /* 0x000fe20000000000 */
        /* <DEDUP_REMOVED lines=30> */
[----:B------:R-:W-:-:S07]  /*27c0*/  FADD R16, R16, R55 ;  /* 0x0000003710107221 */ /* 0x000fce0000000000 */
.L_x_33:
[----:B------:R-:W-:Y:S02]  /*27d0*/  WARPGROUP.DEPBAR.LE gsb0, 0x0 ;  /* 0x00008000000079c5 */ /* 0x000fe40000010000 */
[----:B------:R-:W-:Y:S05]  /*27e0*/  @!P1 BRA `(.L_x_34) ;  /* 0x00000000005c9947 */ /* 0x000fea0003800000 */
[----:B------:R-:W-:-:S13]  /*27f0*/  ISETP.NE.AND P0, PT, R81, 0x3, PT ;  /* 0x000000035100780c */ /* 0x000fda0003f05270 */
[----:B------:R-:W-:Y:S05]  /*2800*/  @!P0 BRA `(.L_x_35) ;  /* 0x0000000000048947 */ /* 0x000fea0003800000 */
[----:B------:R-:W-:Y:S01]  /*2810*/  BPT.TRAP 0x1 ;  /* 0x000000040000795c */ /* 0x000fe20000300000 */
.L_x_35:
[----:B------:R-:W-:Y:S01]  /*2820*/  ISETP.NE.AND P0, PT, R6, RZ, PT ;  /* 0x000000ff0600720c */ /* 0x000fe20003f05270 */
[----:B------:R-:W-:Y:S01]  /*2830*/  BSSY B0, `(.L_x_36) ;  /* 0x0000010000007945 */ /* 0x000fe20003800000 */
[----:B------:R-:W-:-:S11]  /*2840*/  ISETP.GT.U32.AND P1, PT, R2, 0x1, PT ;  /* 0x000000010200780c */ /* 0x000fd60003f24070 */
[----:B------:R-:W-:Y:S05]  /*2850*/  @!P0 BRA `(.L_x_37) ;  /* 0x0000000000348947 */ /* 0x000fea0003800000 */
[----:B------:R-:W-:-:S04]  /*2860*/  UISETP.LT.AND UP0, UPT, UR9, 0x1, UPT ;  /* 0x000000010900788c */ /* 0x000fc8000bf01270 */
[----:B------:R-:W-:-:S04]  /*2870*/  USEL UR8, UR9, 0x1, UP0 ;  /* 0x0000000109087887 */ /* 0x000fc80008000000 */
[----:B------:R-:W-:-:S04]  /*2880*/  UIADD3 UR8, UR5, UR9, -UR8 ;  /* 0x0000000905087290 */ /* 0x000fc8000fffe808 */
[----:B------:R-:W-:-:S04]  /*2890*/  UIMAD.WIDE.U32 UR6, UR8, -0x45306eb3, URZ ;  /* 0xbacf914d080678a5 */ /* 0x000fc8000f8e003f */
[----:B------:R-:W-:-:S04]  /*28a0*/  UIADD3 UR6, UR8, -UR7, URZ ;  /* 0x8000000708067290 */ /* 0x000fc8000fffe03f */
[----:B------:R-:W-:-:S04]  /*28b0*/  ULEA.HI UR6, UR6, UR7, URZ, 0x1f ;  /* 0x0000000706067291 */ /* 0x000fc8000f8ff83f */
[----:B------:R-:W-:-:S04]  /*28c0*/  USHF.R.U32.HI UR6, URZ, 0x5, UR6 ;  /* 0x000000053f067899 */ /* 0x000fc80008011606 */
[----:B------:R-:W-:-:S04]  /*28d0*/  UIMAD UR6, UR6, -0x25, UR8 ;  /* 0xffffffdb060678a4 */ /* 0x000fc8000f8e0208 */
[----:B------:R-:W-:-:S04]  /*28e0*/  ULEA UR6, UR6, UR10, 0x3 ;  /* 0x0000000a06067291 */ /* 0x000fc8000f8e183f */
[----:B------:R-:W-:-:S06]  /*28f0*/  UIADD3 UR6, UR6, 0x128, URZ ;  /* 0x0000012806067890 */ /* 0x000fcc000fffe03f */
[----:B------:R-:W-:-:S05]  /*2900*/  IMAD.U32 R8, RZ, RZ, UR6 ;  /* 0x00000006ff087e24 */ /* 0x000fca000f8e00ff */
[----:B------:R-:W-:-:S04]  /*2910*/  PRMT R8, R3, 0x654, R8 ;  /* 0x0000065403087816 */ /* 0x000fc80000000008 */
[----:B------:R0:W-:Y:S03]  /*2920*/  SYNCS.ARRIVE.TRANS64.RED.A1T0 RZ, [R8+URZ], RZ ;  /* 0x000000ff08ff79a7 */ /* 0x0001e6000810043f */
.L_x_37:
[----:B------:R-:W-:Y:S05]  /*2930*/  BSYNC B0 ;  /* 0x0000000000007941 */ /* 0x000fea0003800000 */
.L_x_36:
[----:B------:R-:W-:Y:S05]  /*2940*/  @P1 BRA `(.L_x_34) ;  /* 0x0000000000041947 */ /* 0x000fea0003800000 */
[----:B------:R-:W-:Y:S01]  /*2950*/  BPT.TRAP 0x1 ;  /* 0x000000040000795c */ /* 0x000fe20000300000 */
.L_x_34:
[----:B------:R-:W1:Y:S01]  /*2960*/  LDC R14, c[0x0][0x288] ;  /* 0x0000a200ff0e7b82 */ /* 0x000e620000000800 */
[--C-:B0-----:R-:W-:Y:S01]  /*2970*/  SHF.R.U32.HI R8, RZ, 0x2, R0.reuse ;  /* 0x00000002ff087819 */ /* 0x101fe20000011600 */
[----:B------:R-:W-:Y:S01]  /*2980*/  UIADD3 UR8, UR9, UR5, URZ ;  /* 0x0000000509087290 */ /* 0x000fe2000fffe03f */
[----:B------:R-:W-:Y:S01]  /*2990*/  LOP3.LUT R10, R0, 0x60, RZ, 0xc0, !PT ;  /* 0x00000060000a7812 */ /* 0x000fe200078ec0ff */
[----:B------:R-:W-:Y:S01]  /*29a0*/  ULDC UR12, c[0x0][0x284] ;  /* 0x0000a100000c7ab9 */ /* 0x000fe20000000800 */
[----:B------:R-:W-:Y:S01]  /*29b0*/  SHF.R.U32.HI R11, RZ, 0x7, R0 ;  /* 0x00000007ff0b7819 */ /* 0x000fe20000011600 */
[----:B------:R-:W-:Y:S01]  /*29c0*/  UISETP.GT.U32.AND UP0, UPT, UR8, 0x24, UPT ;  /* 0x000000240800788c */ /* 0x000fe2000bf04070 */
[----:B------:R-:W-:Y:S01]  /*29d0*/  LOP3.LUT R9, R8, 0x7, RZ, 0xc0, !PT ;  /* 0x0000000708097812 */ /* 0x000fe200078ec0ff */
[----:B------:R-:W-:Y:S01]  /*29e0*/  UIMAD.WIDE.U32 UR6, UR8, -0x45306eb3, URZ ;  /* 0xbacf914d080678a5 */ /* 0x000fe2000f8e003f */
[----:B------:R-:W-:Y:S01]  /*29f0*/  SHF.R.U32.HI R10, RZ, 0x1, R10 ;  /* 0x00000001ff0a7819 */ /* 0x000fe2000001160a */
[----:B------:R-:W-:Y:S01]  /*2a00*/  UISETP.LT.U32.AND UP0, UPT, UR9, 0x25, UP0 ;  /* 0x000000250900788c */ /* 0x000fe20008701070 */
[----:B------:R-:W-:Y:S01]  /*2a10*/  LOP3.LUT R8, R11, 0x1, RZ, 0xc0, !PT ;  /* 0x000000010b087812 */ /* 0x000fe200078ec0ff */
[----:B------:R-:W-:Y:S01]  /*2a20*/  UIADD3 UR5, UR8, -UR7, URZ ;  /* 0x8000000708057290 */ /* 0x000fe2000fffe03f */
[----:B------:R-:W-:Y:S01]  /*2a30*/  IADD3 R25, RZ, -R10, -R9 ;  /* 0x8000000aff197210 */ /* 0x000fe20007ffe809 */
[----:B------:R-:W-:Y:S01]  /*2a40*/  UISETP.GE.U32.AND UP1, UPT, UR9, 0x25, UPT ;  /* 0x000000250900788c */ /* 0x000fe2000bf26070 */
[----:B------:R-:W-:Y:S01]  /*2a50*/  SHF.R.S32.HI R32, RZ, 0x1f, R73 ;  /* 0x0000001fff207819 */ /* 0x000fe20000011449 */
[C---:B------:R-:W-:Y:S01]  /*2a60*/  IMAD.SHL.U32 R24, R8.reuse, 0x40, RZ ;  /* 0x0000004008187824 */ /* 0x040fe200078e00ff */
[----:B------:R-:W-:Y:S01]  /*2a70*/  USEL UR6, URZ, 0x1, !UP0 ;  /* 0x000000013f067887 */ /* 0x000fe2000c000000 */
[----:B------:R-:W-:Y:S01]  /*2a80*/  IMAD R27, R8, -0x40, R25 ;  /* 0xffffffc0081b7824 */ /* 0x000fe200078e0219 */
[----:B------:R-:W-:Y:S01]  /*2a90*/  LOP3.LUT R8, R0, 0x3, RZ, 0xc0, !PT ;  /* 0x0000000300087812 */ /* 0x000fe200078ec0ff */
[----:B------:R-:W-:Y:S01]  /*2aa0*/  IMAD.SHL.U32 R25, R15, 0x40, RZ ;  /* 0x000000400f197824 */ /* 0x000fe200078e00ff */
[----:B------:R-:W-:Y:S01]  /*2ab0*/  LOP3.LUT R11, R24, 0x40, R9, 0xe2, !PT ;  /* 0x00000040180b7812 */ /* 0x000fe200078ee209 */
[----:B------:R-:W-:Y:S01]  /*2ac0*/  IMAD.SHL.U32 R24, R71, 0x80, RZ ;  /* 0x0000008047187824 */ /* 0x000fe200078e00ff */
[----:B------:R-:W-:Y:S01]  /*2ad0*/  ULEA.HI UR5, UR5, UR7, URZ, 0x1f ;  /* 0x0000000705057291 */ /* 0x000fe2000f8ff83f */
[----:B-1----:R-:W-:Y:S01]  /*2ae0*/  IMAD R28, R8, -0x2, R14 ;  /* 0xfffffffe081c7824 */ /* 0x002fe200078e020e */
[C---:B------:R-:W-:Y:S01]  /*2af0*/  ISETP.GE.AND P0, PT, R25.reuse, R14, PT ;  /* 0x0000000e1900720c */ /* 0x040fe20003f06270 */
[----:B------:R-:W-:Y:S01]  /*2b00*/  IMAD.SHL.U32 R14, R0, 0x2, RZ ;  /* 0x00000002000e7824 */ /* 0x000fe200078e00ff */
[----:B------:R-:W-:Y:S01]  /*2b10*/  ULDC.64 UR10, c[0x0][0x5d0] ;  /* 0x00017400000a7ab9 */ /* 0x000fe20000000a00 */
[----:B------:R-:W-:Y:S01]  /*2b20*/  ULOP3.LUT UR4, UR4, UR6, URZ, 0x3c, !UPT ;  /* 0x0000000604047292 */ /* 0x000fe2000f8e3c3f */
[----:B------:R-:W-:Y:S01]  /*2b30*/  ISETP.GE.OR P0, PT, R24, UR12, P0 ;  /* 0x0000000c18007c0c */ /* 0x000fe20008706670 */
[----:B------:R-:W-:Y:S01]  /*2b40*/  IMAD R8, R32, UR10, RZ ;  /* 0x0000000a20087c24 */ /* 0x000fe2000f8e02ff */
[----:B------:R-:W-:Y:S01]  /*2b50*/  LOP3.LUT R14, R25, 0x6, R14, 0xf8, !PT ;  /* 0x00000006190e7812 */ /* 0x000fe200078ef80e */
[----:B------:R-:W-:Y:S01]  /*2b60*/  USHF.R.U32.HI UR5, URZ, 0x5, UR5 ;  /* 0x000000053f057899 */ /* 0x000fe20008011605 */
[----:B------:R-:W-:Y:S01]  /*2b70*/  IMAD.WIDE R30, R71, 0x80, RZ ;  /* 0x00000080471e7825 */ /* 0x000fe200078e02ff */
[----:B------:R-:W-:-:S02]  /*2b80*/  IADD3 R27, -R24, UR12, R27 ;  /* 0x0000000c181b7c10 */ /* 0x000fc4000fffe11b */
[----:B------:R-:W-:Y:S01]  /*2b90*/  SHF.R.S32.HI R15, RZ, 0x1f, R14 ;  /* 0x0000001fff0f7819 */ /* 0x000fe2000001140e */
[C---:B------:R-:W-:Y:S01]  /*2ba0*/  IMAD R29, R73.reuse, UR11, R8 ;  /* 0x0000000b491d7c24 */ /* 0x040fe2000f8e0208 */
[----:B------:R-:W-:Y:S01]  /*2bb0*/  @UP1 ULOP3.LUT UR4, UR4, 0x1, UR5, 0x78, !UPT ;  /* 0x0000000104041892 */ /* 0x000fe2000f8e7805 */
[----:B------:R-:W-:Y:S01]  /*2bc0*/  LOP3.LUT R33, R30, R11, R10, 0xfe, !PT ;  /* 0x0000000b1e217212 */ /* 0x000fe200078efe0a */
[----:B------:R-:W-:Y:S01]  /*2bd0*/  UIMAD UR5, UR5, -0x25, UR8 ;  /* 0xffffffdb050578a4 */ /* 0x000fe2000f8e0208 */
[----:B------:R-:W-:-:S04]  /*2be0*/  IMAD.WIDE.U32 R8, R73, UR10, R14 ;  /* 0x0000000a49087c25 */ /* 0x000fc8000f8e000e */
[----:B------:R-:W-:Y:S02]  /*2bf0*/  IMAD.IADD R9, R9, 0x1, R29 ;  /* 0x0000000109097824 */ /* 0x000fe400078e021d */
[----:B------:R-:W-:Y:S02]  /*2c00*/  IMAD.IADD R28, R28, 0x1, -R25 ;  /* 0x000000011c1c7824 */ /* 0x000fe400078e0a19 */
[----:B------:R-:W-:Y:S01]  /*2c10*/  IMAD.MOV.U32 R26, RZ, RZ, -0x1 ;  /* 0xffffffffff1a7424 */ /* 0x000fe200078e00ff */
[----:B------:R-:W-:Y:S06]  /*2c20*/  @P0 BRA `(.L_x_38) ;  /* 0x0000002400940947 */ /* 0x000fec0003800000 */
[----:B------:R-:W0:Y:S01]  /*2c30*/  LDC.64 R24, c[0x0][0x5c8] ;  /* 0x00017200ff187b82 */ /* 0x000e220000000a00 */
[----:B------:R-:W-:Y:S01]  /*2c40*/  ULDC.64 UR6, c[0x0][0x5c0] ;  /* 0x0001700000067ab9 */ /* 0x000fe20000000a00 */
[----:B------:R-:W-:Y:S01]  /*2c50*/  BSSY B0, `(.L_x_38) ;  /* 0x0000262000007945 */ /* 0x000fe20003800000 */
[-C--:B0-----:R-:W-:Y:S02]  /*2c60*/  IMAD R10, R31, R24.reuse, RZ ;  /* 0x000000181f0a7224 */ /* 0x081fe400078e02ff */
[----:B------:R-:W-:-:S04]  /*2c70*/  IMAD.WIDE.U32 R8, R33, R24, R8 ;  /* 0x0000001821087225 */ /* 0x000fc800078e0008 */
[----:B------:R-:W-:Y:S01]  /*2c80*/  IMAD R11, R33, R25, R10 ;  /* 0x00000019210b7224 */ /* 0x000fe200078e020a */
[----:B------:R-:W-:Y:S02]  /*2c90*/  LEA R10, P0, R24, R8, 0x3 ;  /* 0x00000008180a7211 */ /* 0x000fe400078018ff */
[----:B------:R-:W-:Y:S01]  /*2ca0*/  IADD3 R8, P1, R8, UR6, RZ ;  /* 0x0000000608087c10 */ /* 0x000fe2000ff3e0ff */
[----:B------:R-:W-:Y:S01]  /*2cb0*/  IMAD.IADD R9, R9, 0x1, R11 ;  /* 0x0000000109097824 */ /* 0x000fe200078e020b */
[----:B------:R-:W-:-:S04]  /*2cc0*/  IADD3 R10, P2, R10, UR6, RZ ;  /* 0x000000060a0a7c10 */ /* 0x000fc8000ff5e0ff */
[----:B------:R-:W-:Y:S02]  /*2cd0*/  LEA.HI.X R11, R24, R9, R25, 0x3, P0 ;  /* 0x00000009180b7211 */ /* 0x000fe400000f1c19 */
[----:B----45:R-:W-:Y:S02]  /*2ce0*/  FSETP.NEU.AND P0, PT, R12, RZ, PT ;  /* 0x000000ff0c00720b */ /* 0x030fe40003f0d000 */
[----:B------:R-:W-:Y:S02]  /*2cf0*/  IADD3.X R9, R9, UR7, RZ, P1, !PT ;  /* 0x0000000709097c10 */ /* 0x000fe40008ffe4ff */
[----:B------:R-:W-:-:S09]  /*2d00*/  IADD3.X R11, R11, UR7, RZ, P2, !PT ;  /* 0x000000070b0b7c10 */ /* 0x000fd200097fe4ff */
[----:B------:R-:W-:Y:S05]  /*2d10*/  @!P0 BRA `(.L_x_39) ;  /* 0x0000001c00148947 */ /* 0x000fea0003800000 */
[----:B------:R-:W-:Y:S01]  /*2d20*/  ULDC.64 UR6, c[0x0][0x5b8] ;  /* 0x00016e0000067ab9 */ /* 0x000fe20000000a00 */
[----:B------:R-:W-:Y:S01]  /*2d30*/  ISETP.GE.AND P0, PT, R28, 0x1, PT ;  /* 0x000000011c00780c */ /* 0x000fe20003f06270 */
[----:B------:R-:W-:Y:S01]  /*2d40*/  IMAD R32, R32, UR6, RZ ;  /* 0x0000000620207c24 */ /* 0x000fe2000f8e02ff */
[----:B------:R-:W-:Y:S01]  /*2d50*/  ULDC.64 UR10, c[0x0][0x5a8] ;  /* 0x00016a00000a7ab9 */ /* 0x000fe20000000a00 */
[----:B------:R-:W-:Y:S01]  /*2d60*/  IMAD.WIDE.U32 R24, R73, UR6, R14 ;  /* 0x0000000649187c25 */ /* 0x000fe2000f8e000e */
[----:B------:R-:W-:Y:S01]  /*2d70*/  ISETP.LT.OR P3, PT, R27, 0x1, !P0 ;  /* 0x000000011b00780c */ /* 0x000fe20004761670 */
[----:B------:R-:W-:Y:S02]  /*2d80*/  BSSY B1, `(.L_x_40) ;  /* 0x000000c000017945 */ /* 0x000fe40003800000 */
[----:B------:R-:W-:Y:S01]  /*2d90*/  IMAD R73, R73, UR7, R32 ;  /* 0x0000000749497c24 */ /* 0x000fe2000f8e0220 */
[----:B------:R-:W-:Y:S02]  /*2da0*/  ULDC.64 UR6, c[0x0][0x5b0] ;  /* 0x00016c0000067ab9 */ /* 0x000fe40000000a00 */
[----:B------:R-:W-:-:S02]  /*2db0*/  IMAD R29, R31, UR6, RZ ;  /* 0x000000061f1d7c24 */ /* 0x000fc4000f8e02ff */
[----:B------:R-:W-:Y:S02]  /*2dc0*/  IMAD.IADD R25, R25, 0x1, R73 ;  /* 0x0000000119197824 */ /* 0x000fe400078e0249 */
[C---:B------:R-:W-:Y:S02]  /*2dd0*/  IMAD R29, R33.reuse, UR7, R29 ;  /* 0x00000007211d7c24 */ /* 0x040fe4000f8e021d */
[----:B------:R-:W-:-:S03]  /*2de0*/  IMAD.WIDE.U32 R14, R33, UR6, R24 ;  /* 0x00000006210e7c25 */ /* 0x000fc6000f8e0018 */
[----:B------:R-:W-:-:S04]  /*2df0*/  IADD3 R14, P1, R14, UR10, RZ ;  /* 0x0000000a0e0e7c10 */ /* 0x000fc8000ff3e0ff */
[--C-:B------:R-:W-:Y:S02]  /*2e00*/  IADD3.X R15, R15, UR11, R29.reuse, P1, !PT ;  /* 0x0000000b0f0f7c10 */ /* 0x100fe40008ffe41d */
[----:B------:R-:W-:Y:S01]  /*2e10*/  PRMT R29, RZ, 0x7610, R29 ;  /* 0x00007610ff1d7816 */ /* 0x000fe2000000001d */
[----:B------:R-:W-:Y:S06]  /*2e20*/  @P3 BRA `(.L_x_41) ;  /* 0x0000000000043947 */ /* 0x000fec0003800000 */
[----:B------:R0:W5:Y:S02]  /*2e30*/  LDG.E.U8 R29, desc[UR18][R14.64] ;  /* 0x000000120e1d7981 */ /* 0x000164000c1e1100 */
.L_x_41:
[----:B------:R-:W-:Y:S05]  /*2e40*/  BSYNC B1 ;  /* 0x0000000000017941 */ /* 0x000fea0003800000 */
.L_x_40:
[----:B-----5:R-:W-:Y:S01]  /*2e50*/  LOP3.LUT R29, R29, 0xff, RZ, 0xc0, !PT ;  /* 0x000000ff1d1d7812 */ /* 0x020fe200078ec0ff */
[----:B------:R-:W-:Y:S01]  /*2e60*/  BSSY B1, `(.L_x_42) ;  /* 0x000000c000017945 */ /* 0x000fe20003800000 */
[----:B------:R-:W-:Y:S02]  /*2e70*/  ISETP.GE.AND P1, PT, R28, 0x2, PT ;  /* 0x000000021c00780c */ /* 0x000fe40003f26270 */
[----:B------:R-:W-:Y:S02]  /*2e80*/  F2FP.F16.E4M3.UNPACK_B R29, R29 ;  /* 0x0000001dff1d723e */ /* 0x000fe400020006ff */
[----:B------:R-:W-:-:S03]  /*2e90*/  ISETP.LT.OR P2, PT, R27, 0x1, !P1 ;  /* 0x000000011b00780c */ /* 0x000fc60004f41670 */
[----:B------:R-:W-:-:S05]  /*2ea0*/  HADD2.F32 R29, -RZ, R29.H0_H0 ;  /* 0x2000001dff1d7230 */ /* 0x000fca0000004100 */
[----:B------:R-:W-:Y:S01]  /*2eb0*/  FMUL R32, R29, R12 ;  /* 0x0000000c1d207220 */ /* 0x000fe20000400000 */
[----:B------:R-:W-:-:S03]  /*2ec0*/  PRMT R29, RZ, 0x7610, R29 ;  /* 0x00007610ff1d7816 */ /* 0x000fc6000000001d */
[----:B--2---:R-:W-:-:S05]  /*2ed0*/  FFMA R32, R79, R7, R32 ;  /* 0x000000074f207223 */ /* 0x004fca0000000020 */
[----:B------:R-:W-:-:S05]  /*2ee0*/  F2FP.SATFINITE.E4M3.F32.PACK_AB_MERGE_C R35, RZ, R32, RZ ;  /* 0x00000020ff23723e */ /* 0x000fca00048070ff */
[----:B------:R1:W-:Y:S01]  /*2ef0*/  @!P3 STG.E.U8 desc[UR18][R8.64], R35 ;  /* 0x000000230800b986 */ /* 0x0003e2000c101112 */
[----:B------:R-:W-:Y:S05]  /*2f00*/  @P2 BRA `(.L_x_43) ;  /* 0x0000000000042947 */ /* 0x000fea0003800000 */
[----:B------:R2:W5:Y:S02]  /*2f10*/  LDG.E.U8 R29, desc[UR18][R14.64+0x1] ;  /* 0x000001120e1d7981 */ /* 0x000564000c1e1100 */
.L_x_43:
[----:B------:R-:W-:Y:S05]  /*2f20*/  BSYNC B1 ;  /* 0x0000000000017941 */ /* 0x000fea0003800000 */
.L_x_42:
[----:B-----5:R-:W-:Y:S01]  /*2f30*/  LOP3.LUT R29, R29, 0xff, RZ, 0xc0, !PT ;  /* 0x000000ff1d1d7812 */ /* 0x020fe200078ec0ff */
[----:B------:R-:W-:Y:S01]  /*2f40*/  BSSY B1, `(.L_x_44) ;  /* 0x0000012000017945 */ /* 0x000fe20003800000 */
[----:B------:R-:W-:Y:S02]  /*2f50*/  IADD3 R33, P3, R33, 0x8, RZ ;  /* 0x0000000821217810 */ /* 0x000fe40007f7e0ff */
[----:B------:R-:W-:Y:S02]  /*2f60*/  F2FP.F16.E4M3.UNPACK_B R29, R29 ;  /* 0x0000001dff1d723e */ /* 0x000fe400020006ff */
[----:B------:R-:W-:Y:S01]  /*2f70*/  ISETP.LT.OR P0, PT, R27, 0x9, !P0 ;  /* 0x000000091b00780c */ /* 0x000fe20004701670 */
[----:B------:R-:W-:Y:S02]  /*2f80*/  IMAD.X R30, RZ, RZ, R31, P3 ;  /* 0x000000ffff1e7224 */ /* 0x000fe400018e061f */
[----:B------:R-:W-:Y:S02]  /*2f90*/  HADD2.F32 R29, -RZ, R29.H0_H0 ;  /* 0x2000001dff1d7230 */ /* 0x000fe40000004100 */
[----:B------:R-:W-:-:S02]  /*2fa0*/  IMAD R30, R30, UR6, RZ ;  /* 0x000000061e1e7c24 */ /* 0x000fc4000f8e02ff */
[----:B------:R-:W-:-:S04]  /*2fb0*/  IMAD.WIDE.U32 R24, R33, UR6, R24 ;  /* 0x0000000621187c25 */ /* 0x000fc8000f8e0018 */
[----:B------:R-:W-:Y:S01]  /*2fc0*/  FMUL R29, R29, R12 ;  /* 0x0000000c1d1d7220 */ /* 0x000fe20000400000 */
[----:B------:R-:W-:-:S03]  /*2fd0*/  IMAD R33, R33, UR7, R30 ;  /* 0x0000000721217c24 */ /* 0x000fc6000f8e021e */
[----:B------:R-:W-:Y:S01]  /*2fe0*/  FFMA R29, R80, R7, R29 ;  /* 0x00000007501d7223 */ /* 0x000fe2000000001d */
[----:B------:R-:W-:-:S04]  /*2ff0*/  IADD3 R24, P3, R24, UR10, RZ ;  /* 0x0000000a18187c10 */ /* 0x000fc8000ff7e0ff */
[----:B------:R-:W-:Y:S02]  /*3000*/  F2FP.SATFINITE.E4M3.F32.PACK_AB_MERGE_C R31, RZ, R29, RZ ;  /* 0x0000001dff1f723e */ /* 0x000fe400048070ff */
[----:B------:R-:W-:Y:S02]  /*3010*/  IADD3.X R25, R25, UR11, R33, P3, !PT ;  /* 0x0000000b19197c10 */ /* 0x000fe40009ffe421 */
[----:B------:R-:W-:Y:S01]  /*3020*/  PRMT R29, RZ, 0x7610, R29 ;  /* 0x00007610ff1d7816 */ /* 0x000fe2000000001d */
[----:B------:R3:W-:Y:S01]  /*3030*/  @!P2 STG.E.U8 desc[UR18][R8.64+0x1], R31 ;  /* 0x0000011f0800a986 */ /* 0x0007e2000c101112 */
[----:B------:R-:W-:Y:S05]  /*3040*/  @P0 BRA `(.L_x_45) ;  /* 0x0000000000040947 */ /* 0x000fea0003800000 */
[----:B------:R4:W5:Y:S02]  /*3050*/  LDG.E.U8 R29, desc[UR18][R24.64] ;  /* 0x00000012181d7981 */ /* 0x000964000c1e1100 */
.L_x_45:
[----:B------:R-:W-:Y:S05]  /*3060*/  BSYNC B1 ;  /* 0x0000000000017941 */ /* 0x000fea0003800000 */
.L_x_44:
[----:B-----5:R-:W-:Y:S01]  /*3070*/  LOP3.LUT R29, R29, 0xff, RZ, 0xc0, !PT ;  /* 0x000000ff1d1d7812 */ /* 0x020fe200078ec0ff */
[----:B------:R-:W-:Y:S01]  /*3080*/  BSSY B1, `(.L_x_46) ;  /* 0x000000b000017945 */ /* 0x000fe20003800000 */
[----:B------:R-:W-:Y:S02]  /*3090*/  ISETP.LT.OR P1, PT, R27, 0x9, !P1 ;  /* 0x000000091b00780c */ /* 0x000fe40004f21670 */
[----:B------:R-:W-:-:S05]  /*30a0*/  F2FP.F16.E4M3.UNPACK_B R29, R29 ;  /* 0x0000001dff1d723e */ /* 0x000fca00020006ff */
[----:B------:R-:W-:-:S05]  /*30b0*/  HADD2.F32 R29, -RZ, R29.H0_H0 ;  /* 0x2000001dff1d7230 */ /* 0x000fca0000004100 */
[----:B------:R-:W-:Y:S01]  /*30c0*/  FMUL R30, R29, R12 ;  /* 0x0000000c1d1e7220 */ /* 0x000fe20000400000 */
[----:B------:R-:W-:-:S03]  /*30d0*/  PRMT R29, RZ, 0x7610, R29 ;  /* 0x00007610ff1d7816 */ /* 0x000fc6000000001d */
[----:B------:R-:W-:-:S05]  /*30e0*/  FFMA R30, R77, R7, R30 ;  /* 0x000000074d1e7223 */ /* 0x000fca000000001e */
[----:B---3--:R-:W-:-:S05]  /*30f0*/  F2FP.SATFINITE.E4M3.F32.PACK_AB_MERGE_C R31, RZ, R30, RZ ;  /* 0x0000001eff1f723e */ /* 0x008fca00048070ff */
[----:B------:R3:W-:Y:S01]  /*3100*/  @!P0 STG.E.U8 desc[UR18][R10.64], R31 ;  /* 0x0000001f0a008986 */ /* 0x0007e2000c101112 */
[----:B------:R-:W-:Y:S05]  /*3110*/  @P1 BRA `(.L_x_47) ;  /* 0x0000000000041947 */ /* 0x000fea0003800000 */
[----:B------:R0:W5:Y:S02]  /*3120*/  LDG.E.U8 R29, desc[UR18][R24.64+0x1] ;  /* 0x00000112181d7981 */ /* 0x000164000c1e1100 */
.L_x_47:
[----:B------:R-:W-:Y:S05]  /*3130*/  BSYNC B1 ;  /* 0x0000000000017941 */ /* 0x000fea0003800000 */
.L_x_46:
[----:B-----5:R-:W-:Y:S01]  /*3140*/  LOP3.LUT R29, R29, 0xff, RZ, 0xc0, !PT ;  /* 0x000000ff1d1d7812 */ /* 0x020fe200078ec0ff */
[----:B------:R-:W-:Y:S01]  /*3150*/  BSSY B1, `(.L_x_48) ;  /* 0x000000c000017945 */ /* 0x000fe20003800000 */
[----:B------:R-:W-:Y:S02]  /*3160*/  ISETP.GE.AND P0, PT, R28, 0x9, PT ;  /* 0x000000091c00780c */ /* 0x000fe40003f06270 */
[----:B------:R-:W-:Y:S02]  /*3170*/  F2FP.F16.E4M3.UNPACK_B R29, R29 ;  /* 0x0000001dff1d723e */ /* 0x000fe400020006ff */
[----:B------:R-:W-:-:S03]  /*3180*/  ISETP.LT.OR P2, PT, R27, 0x1, !P0 ;  /* 0x000000011b00780c */ /* 0x000fc60004741670 */
[----:B------:R-:W-:-:S05]  /*3190*/  HADD2.F32 R29, -RZ, R29.H0_H0 ;  /* 0x2000001dff1d7230 */ /* 0x000fca0000004100 */
[----:B------:R-:W-:-:S04]  /*31a0*/  FMUL R29, R29, R12 ;  /* 0x0000000c1d1d7220 */ /* 0x000fc80000400000 */
[----:B------:R-:W-:-:S05]  /*31b0*/  FFMA R29, R78, R7, R29 ;  /* 0x000000074e1d7223 */ /* 0x000fca000000001d */
[----:B---3--:R-:W-:Y:S02]  /*31c0*/  F2FP.SATFINITE.E4M3.F32.PACK_AB_MERGE_C R31, RZ, R29, RZ ;  /* 0x0000001dff1f723e */ /* 0x008fe400048070ff */
[----:B------:R-:W-:-:S03]  /*31d0*/  PRMT R29, RZ, 0x7610, R29 ;  /* 0x00007610ff1d7816 */ /* 0x000fc6000000001d */
[----:B------:R3:W-:Y:S01]  /*31e0*/  @!P1 STG.E.U8 desc[UR18][R10.64+0x1], R31 ;  /* 0x0000011f0a009986 */ /* 0x0007e2000c101112 */
[----:B------:R-:W-:Y:S05]  /*31f0*/  @P2 BRA `(.L_x_49) ;  /* 0x0000000000042947 */ /* 0x000fea0003800000 */
[----:B------:R0:W5:Y:S02]  /*3200*/  LDG.E.U8 R29, desc[UR18][R14.64+0x8] ;  /* 0x000008120e1d7981 */ /* 0x000164000c1e1100 */
.L_x_49:
[----:B------:R-:W-:Y:S05]  /*3210*/  BSYNC B1 ;  /* 0x0000000000017941 */ /* 0x000fea0003800000 */
.L_x_48:
        /* <DEDUP_REMOVED lines=13> */
.L_x_51:
[----:B------:R-:W-:Y:S05]  /*32f0*/  BSYNC B1 ;  /* 0x0000000000017941 */ /* 0x000fea0003800000 */
.L_x_50:
[----:B-----5:R-:W-:Y:S01]  /*3300*/  LOP3.LUT R29, R29, 0xff, RZ, 0xc0, !PT ;  /* 0x000000ff1d1d7812 */ /* 0x020fe200078ec0ff */
[----:B------:R-:W-:Y:S01]  /*3310*/  BSSY B1, `(.L_x_52) ;  /* 0x000000b000017945 */ /* 0x000fe20003800000 */
[----:B------:R-:W-:Y:S02]  /*3320*/  ISETP.LT.OR P0, PT, R27, 0x9, !P0 ;  /* 0x000000091b00780c */ /* 0x000fe40004701670 */
[----:B------:R-:W-:-:S05]  /*3330*/  F2FP.F16.E4M3.UNPACK_B R29, R29 ;  /* 0x0000001dff1d723e */ /* 0x000fca00020006ff */
        /* <DEDUP_REMOVED lines=8> */
.L_x_53:
[----:B------:R-:W-:Y:S05]  /*33c0*/  BSYNC B1 ;  /* 0x0000000000017941 */ /* 0x000fea0003800000 */
.L_x_52:
        /* <DEDUP_REMOVED lines=12> */
.L_x_55:
[----:B------:R-:W-:Y:S05]  /*3490*/  BSYNC B1 ;  /* 0x0000000000017941 */ /* 0x000fea0003800000 */
.L_x_54:
        /* <DEDUP_REMOVED lines=13> */
.L_x_57:
[----:B------:R-:W-:Y:S05]  /*3570*/  BSYNC B1 ;  /* 0x0000000000017941 */ /* 0x000fea0003800000 */
.L_x_56:
        /* <DEDUP_REMOVED lines=13> */
.L_x_59:
[----:B------:R-:W-:Y:S05]  /*3650*/  BSYNC B1 ;  /* 0x0000000000017941 */ /* 0x000fea0003800000 */
.L_x_58:
        /* <DEDUP_REMOVED lines=12> */
.L_x_61:
[----:B------:R-:W-:Y:S05]  /*3720*/  BSYNC B1 ;  /* 0x0000000000017941 */ /* 0x000fea0003800000 */
.L_x_60:
        /* <DEDUP_REMOVED lines=12> */
.L_x_63:
[----:B------:R-:W-:Y:S05]  /*37f0*/  BSYNC B1 ;  /* 0x0000000000017941 */ /* 0x000fea0003800000 */
.L_x_62:
        /* <DEDUP_REMOVED lines=13> */
.L_x_65:
[----:B------:R-:W-:Y:S05]  /*38d0*/  BSYNC B1 ;  /* 0x0000000000017941 */ /* 0x000fea0003800000 */
.L_x_64:
        /* <DEDUP_REMOVED lines=13> */
.L_x_67:
[----:B------:R-:W-:Y:S05]  /*39b0*/  BSYNC B1 ;  /* 0x0000000000017941 */ /* 0x000fea0003800000 */
.L_x_66:
        /* <DEDUP_REMOVED lines=12> */
.L_x_69:
[----:B------:R-:W-:Y:S05]  /*3a80*/  BSYNC B1 ;  /* 0x0000000000017941 */ /* 0x000fea0003800000 */
.L_x_68:
        /* <DEDUP_REMOVED lines=12> */
.L_x_71:
[----:B------:R-:W-:Y:S05]  /*3b50*/  BSYNC B1 ;  /* 0x0000000000017941 */ /* 0x000fea0003800000 */
.L_x_70:
        /* <DEDUP_REMOVED lines=13> */
.L_x_73:
[----:B------:R-:W-:Y:S05]  /*3c30*/  BSYNC B1 ;  /* 0x0000000000017941 */ /* 0x000fea0003800000 */
.L_x_72:
        /* <DEDUP_REMOVED lines=13> */
.L_x_75:
[----:B------:R-:W-:Y:S05]  /*3d10*/  BSYNC B1 ;  /* 0x0000000000017941 */ /* 0x000fea0003800000 */
.L_x_74:
        /* <DEDUP_REMOVED lines=12> */
.L_x_77:
[----:B------:R-:W-:Y:S05]  /*3de0*/  BSYNC B1 ;  /* 0x0000000000017941 */ /* 0x000fea0003800000 */
.L_x_76:
        /* <DEDUP_REMOVED lines=12> */
.L_x_79:
[----:B------:R-:W-:Y:S05]  /*3eb0*/  BSYNC B1 ;  /* 0x0000000000017941 */ /* 0x000fea0003800000 */
.L_x_78:
        /* <DEDUP_REMOVED lines=13> */
.L_x_81:
[----:B------:R-:W-:Y:S05]  /*3f90*/  BSYNC B1 ;  /* 0x0000000000017941 */ /* 0x000fea0003800000 */
.L_x_80:
        /* <DEDUP_REMOVED lines=13> */
.L_x_83:
[----:B------:R-:W-:Y:S05]  /*4070*/  BSYNC B1 ;  /* 0x0000000000017941 */ /* 0x000fea0003800000 */
.L_x_82:
        /* <DEDUP_REMOVED lines=12> */
.L_x_85:
[----:B------:R-:W-:Y:S05]  /*4140*/  BSYNC B1 ;  /* 0x0000000000017941 */ /* 0x000fea0003800000 */
.L_x_84:
[----:B-----5:R-:W-:Y:S01]  /*4150*/  LOP3.LUT R29, R29, 0xff, RZ, 0xc0, !PT ;  /* 0x000000ff1d1d7812 */ /* 0x020fe200078ec0ff */
[----:B------:R-:W-:Y:S01]  /*4160*/  BSSY B1, `(.L_x_86) ;  /* 0x000000b000017945 */ /* 0x000fe20003800000 */
[----:B------:R-:W-:Y:S02]  /*4170*/  ISETP.LT.OR P1, PT, R27, 0x9, !P1 ;  /* 0x000000091b00780c */ /* 0x000fe40004f21670 */
[----:B------:R-:W-:-:S05]  /*4180*/  F2FP.F16.E4M3.UNPACK_B R29, R29 ;  /* 0x0000001dff1d723e */ /* 0x000fca00020006ff */
[----:B------:R-:W-:-:S05]  /*4190*/  HADD2.F32 R29, -RZ, R29.H0_H0 ;  /* 0x2000001dff1d7230 */ /* 0x000fca0000004100 */
[----:B------:R-:W-:-:S04]  /*41a0*/  FMUL R30, R29, R12 ;  /* 0x0000000c1d1e7220 */ /* 0x000fc80000400000 */
[----:B------:R-:W-:Y:S01]  /*41b0*/  FFMA R30, R23, R7, R30 ;  /* 0x00000007171e7223 */ /* 0x000fe2000000001e */
[----:B------:R-:W-:-:S04]  /*41c0*/  PRMT R23, RZ, 0x7610, R23 ;  /* 0x00007610ff177816 */ /* 0x000fc80000000017 */
[----:B------:R-:W-:-:S05]  /*41d0*/  F2FP.SATFINITE.E4M3.F32.PACK_AB_MERGE_C R29, RZ, R30, RZ ;  /* 0x0000001eff1d723e */ /* 0x000fca00048070ff */
[----:B------:R0:W-:Y:S01]  /*41e0*/  @!P0 STG.E.U8 desc[UR18][R10.64+0x28], R29 ;  /* 0x0000281d0a008986 */ /* 0x0001e2000c101112 */
[----:B------:R-:W-:Y:S05]  /*41f0*/  @P1 BRA `(.L_x_87) ;  /* 0x0000000000041947 */ /* 0x000fea0003800000 */
[----:B------:R0:W5:Y:S02]  /*4200*/  LDG.E.U8 R23, desc[UR18][R24.64+0x29] ;  /* 0x0000291218177981 */ /* 0x000164000c1e1100 */
.L_x_87:
[----:B------:R-:W-:Y:S05]  /*4210*/  BSYNC B1 ;  /* 0x0000000000017941 */ /* 0x000fea0003800000 */
.L_x_86:
        /* <DEDUP_REMOVED lines=8> */
[----:B0-----:R-:W-:Y:S02]  /*42a0*/  F2FP.SATFINITE.E4M3.F32.PACK_AB_MERGE_C R29, RZ, R23, RZ ;  /* 0x00000017ff1d723e */ /* 0x001fe400048070ff */
[----:B------:R-:W-:-:S03]  /*42b0*/  PRMT R23, RZ, 0x7610, R23 ;  /* 0x00007610ff177816 */ /* 0x000fc60000000017 */
[----:B------:R0:W-:Y:S01]  /*42c0*/  @!P1 STG.E.U8 desc[UR18][R10.64+0x29], R29 ;  /* 0x0000291d0a009986 */ /* 0x0001e2000c101112 */
[----:B------:R-:W-:Y:S05]  /*42d0*/  @P2 BRA `(.L_x_89) ;  /* 0x0000000000042947 */ /* 0x000fea0003800000 */
[----:B------:R0:W5:Y:S02]  /*42e0*/  LDG.E.U8 R23, desc[UR18][R14.64+0x30] ;  /* 0x000030120e177981 */ /* 0x000164000c1e1100 */
.L_x_89:
[----:B------:R-:W-:Y:S05]  /*42f0*/  BSYNC B1 ;  /* 0x0000000000017941 */ /* 0x000fea0003800000 */
.L_x_88:
[----:B-----5:R-:W-:Y:S01]  /*4300*/  LOP3.LUT R23, R23, 0xff, RZ, 0xc0, !PT ;  /* 0x000000ff17177812 */ /* 0x020fe200078ec0ff */
[----:B------:R-:W-:Y:S01]  /*4310*/  BSSY B1, `(.L_x_90) ;  /* 0x000000c000017945 */ /* 0x000fe20003800000 */
[----:B------:R-:W-:Y:S02]  /*4320*/  ISETP.GE.AND P1, PT, R28, 0x32, PT ;  /* 0x000000321c00780c */ /* 0x000fe40003f26270 */
[----:B------:R-:W-:Y:S02]  /*4330*/  F2FP.F16.E4M3.UNPACK_B R23, R23 ;  /* 0x00000017ff17723e */ /* 0x000fe400020006ff */
[----:B------:R-:W-:-:S03]  /*4340*/  ISETP.LT.OR P3, PT, R27, 0x1, !P1 ;  /* 0x000000011b00780c */ /* 0x000fc60004f61670 */
        /* <DEDUP_REMOVED lines=8> */
.L_x_91:
[----:B------:R-:W-:Y:S05]  /*43d0*/  BSYNC B1 ;  /* 0x0000000000017941 */ /* 0x000fea0003800000 */
.L_x_90:
[----:B-----5:R-:W-:Y:S01]  /*43e0*/  LOP3.LUT R21, R21, 0xff, RZ, 0xc0, !PT ;  /* 0x000000ff15157812 */ /* 0x020fe200078ec0ff */
[----:B------:R-:W-:Y:S01]  /*43f0*/  BSSY B1, `(.L_x_92) ;  /* 0x000000b000017945 */ /* 0x000fe20003800000 */
[----:B------:R-:W-:Y:S02]  /*4400*/  ISETP.LT.OR P0, PT, R27, 0x9, !P0 ;  /* 0x000000091b00780c */ /* 0x000fe40004701670 */
[----:B------:R-:W-:-:S05]  /*4410*/  F2FP.F16.E4M3.UNPACK_B R21, R21 ;  /* 0x00000015ff15723e */ /* 0x000fca00020006ff */
        /* <DEDUP_REMOVED lines=8> */
.L_x_93:
[----:B------:R-:W-:Y:S05]  /*44a0*/  BSYNC B1 ;  /* 0x0000000000017941 */ /* 0x000fea0003800000 */
.L_x_92:
        /* <DEDUP_REMOVED lines=12> */
.L_x_95:
[----:B------:R-:W-:Y:S05]  /*4570*/  BSYNC B1 ;  /* 0x0000000000017941 */ /* 0x000fea0003800000 */
.L_x_94:
        /* <DEDUP_REMOVED lines=13> */
.L_x_97:
[----:B------:R-:W-:Y:S05]  /*4650*/  BSYNC B1 ;  /* 0x0000000000017941 */ /* 0x000fea0003800000 */
.L_x_96:
        /* <DEDUP_REMOVED lines=13> */
.L_x_99:
[----:B------:R-:W-:Y:S05]  /*4730*/  BSYNC B1 ;  /* 0x0000000000017941 */ /* 0x000fea0003800000 */
.L_x_98:
[----:B-----5:R-:W-:Y:S01]  /*4740*/  LOP3.LUT R17, R17, 0xff, RZ, 0xc0, !PT ;  /* 0x000000ff11117812 */ /* 0x020fe200078ec0ff */
[----:B------:R-:W-:Y:S01]  /*4750*/  BSSY B1, `(.L_x_100) ;  /* 0x000000b000017945 */ /* 0x000fe20003800000 */
[----:B------:R-:W-:Y:S02]  /*4760*/  ISETP.LT.OR P0, PT, R27, 0x9, !P0 ;  /* 0x000000091b00780c */ /* 0x000fe40004701670 */
[----:B------:R-:W-:Y:S02]  /*4770*/  F2FP.F16.E4M3.UNPACK_B R17, R17 ;  /* 0x00000011ff11723e */ /* 0x000fe400020006ff */
[----:B0-2---:R-:W-:-:S03]  /*4780*/  PRMT R14, RZ, 0x7610, R14 ;  /* 0x00007610ff0e7816 */ /* 0x005fc6000000000e */
[----:B------:R-:W-:-:S05]  /*4790*/  HADD2.F32 R17, -RZ, R17.H0_H0 ;  /* 0x20000011ff117230 */ /* 0x000fca0000004100 */
[----:B------:R-:W-:-:S04]  /*47a0*/  FMUL R17, R17, R12 ;  /* 0x0000000c11117220 */ /* 0x000fc80000400000 */
[----:B------:R-:W-:-:S05]  /*47b0*/  FFMA R17, R18, R7, R17 ;  /* 0x0000000712117223 */ /* 0x000fca0000000011 */
[----:B------:R-:W-:-:S05]  /*47c0*/  F2FP.SATFINITE.E4M3.F32.PACK_AB_MERGE_C R17, RZ, R17, RZ ;  /* 0x00000011ff11723e */ /* 0x000fca00048070ff */
[----:B------:R0:W-:Y:S01]  /*47d0*/  @!P3 STG.E.U8 desc[UR18][R8.64+0x39], R17 ;  /* 0x000039110800b986 */ /* 0x0001e2000c101112 */
[----:B------:R-:W-:Y:S05]  /*47e0*/  @P0 BRA `(.L_x_101) ;  /* 0x0000000000040947 */ /* 0x000fea0003800000 */
[----:B------:R2:W5:Y:S02]  /*47f0*/  LDG.E.U8 R14, desc[UR18][R24.64+0x38] ;  /* 0x00003812180e7981 */ /* 0x000564000c1e1100 */
.L_x_101:
[----:B------:R-:W-:Y:S05]  /*4800*/  BSYNC B1 ;  /* 0x0000000000017941 */ /* 0x000fea0003800000 */
.L_x_100:
[----:B-----5:R-:W-:Y:S01]  /*4810*/  LOP3.LUT R14, R14, 0xff, RZ, 0xc0, !PT ;  /* 0x000000ff0e0e7812 */ /* 0x020fe200078ec0ff */
[----:B------:R-:W-:Y:S01]  /*4820*/  BSSY B1, `(.L_x_102) ;  /* 0x000000b000017945 */ /* 0x000fe20003800000 */
[----:B------:R-:W-:Y:S02]  /*4830*/  ISETP.LT.OR P1, PT, R27, 0x9, !P1 ;  /* 0x000000091b00780c */ /* 0x000fe40004f21670 */
[----:B------:R-:W-:-:S05]  /*4840*/  F2FP.F16.E4M3.UNPACK_B R14, R14 ;  /* 0x0000000eff0e723e */ /* 0x000fca00020006ff */
[----:B01-3--:R-:W-:-:S05]  /*4850*/  HADD2.F32 R9, -RZ, R14.H0_H0 ;  /* 0x2000000eff097230 */ /* 0x00bfca0000004100 */
[----:B------:R-:W-:-:S04]  /*4860*/  FMUL R8, R9, R12 ;  /* 0x0000000c09087220 */ /* 0x000fc80000400000 */
[----:B------:R-:W-:-:S05]  /*4870*/  FFMA R8, R13, R7, R8 ;  /* 0x000000070d087223 */ /* 0x000fca0000000008 */
[----:B------:R-:W-:Y:S02]  /*4880*/  F2FP.SATFINITE.E4M3.F32.PACK_AB_MERGE_C R9, RZ, R8, RZ ;  /* 0x00000008ff09723e */ /* 0x000fe400048070ff */
[----:B------:R-:W-:-:S03]  /*4890*/  PRMT R8, RZ, 0x7610, R8 ;  /* 0x00007610ff087816 */ /* 0x000fc60000000008 */
[----:B------:R0:W-:Y:S01]  /*48a0*/  @!P0 STG.E.U8 desc[UR18][R10.64+0x38], R9 ;  /* 0x000038090a008986 */ /* 0x0001e2000c101112 */
[----:B------:R-:W-:Y:S05]  /*48b0*/  @P1 BRA `(.L_x_103) ;  /* 0x0000000000041947 */ /* 0x000fea0003800000 */
[----:B------:R1:W5:Y:S02]  /*48c0*/  LDG.E.U8 R8, desc[UR18][R24.64+0x39] ;  /* 0x0000391218087981 */ /* 0x000364000c1e1100 */
.L_x_103:
[----:B------:R-:W-:Y:S05]  /*48d0*/  BSYNC B1 ;  /* 0x0000000000017941 */ /* 0x000fea0003800000 */
.L_x_102:
[----:B------:R-:W-:Y:S05]  /*48e0*/  @P1 BRA `(.L_x_104) ;  /* 0x0000000800601947 */ /* 0x000fea0003800000 */
[----:B-----5:R-:W-:-:S04]  /*48f0*/  LOP3.LUT R8, R8, 0xff, RZ, 0xc0, !PT ;  /* 0x000000ff08087812 */ /* 0x020fc800078ec0ff */
[----:B------:R-:W-:-:S05]  /*4900*/  F2FP.F16.E4M3.UNPACK_B R8, R8 ;  /* 0x00000008ff08723e */ /* 0x000fca00020006ff */
[----:B0-----:R-:W-:-:S05]  /*4910*/  HADD2.F32 R9, -RZ, R8.H0_H0 ;  /* 0x20000008ff097230 */ /* 0x001fca0000004100 */
[----:B------:R-:W-:-:S04]  /*4920*/  FMUL R9, R9, R12 ;  /* 0x0000000c09097220 */ /* 0x000fc80000400000 */
[----:B------:R-:W-:-:S05]  /*4930*/  FFMA R9, R16, R7, R9 ;  /* 0x0000000710097223 */ /* 0x000fca0000000009 */
[----:B------:R-:W-:-:S05]  /*4940*/  F2FP.SATFINITE.E4M3.F32.PACK_AB_MERGE_C R9, RZ, R9, RZ ;  /* 0x00000009ff09723e */ /* 0x000fca00048070ff */
[----:B------:R3:W-:Y:S01]  /*4950*/  STG.E.U8 desc[UR18][R10.64+0x39], R9 ;  /* 0x000039090a007986 */ /* 0x0007e2000c101112 */
[----:B------:R-:W-:Y:S05]  /*4960*/  BRA `(.L_x_104) ;  /* 0x0000000800407947 */ /* 0x000fea0003800000 */
.L_x_39:
[C---:B------:R-:W-:Y:S01]  /*4970*/  ISETP.GE.AND P3, PT, R28.reuse, 0x1, PT ;  /* 0x000000011c00780c */ /* 0x040fe20003f66270 */
[-C--:B--2---:R-:W-:Y:S01]  /*4980*/  FMUL R79, R79, R7.reuse ;  /* 0x000000074f4f7220 */ /* 0x084fe20000400000 */
[----:B------:R-:W-:Y:S01]  /*4990*/  ISETP.GE.AND P0, PT, R28, 0x2, PT ;  /* 0x000000021c00780c */ /* 0x000fe20003f06270 */
[-C--:B------:R-:W-:Y:S01]  /*49a0*/  FMUL R80, R80, R7.reuse ;  /* 0x0000000750507220 */ /* 0x080fe20000400000 */
[----:B------:R-:W-:Y:S01]  /*49b0*/  ISETP.LT.OR P1, PT, R27, 0x1, !P3 ;  /* 0x000000011b00780c */ /* 0x000fe20005f21670 */
[-C--:B------:R-:W-:Y:S01]  /*49c0*/  FMUL R77, R77, R7.reuse ;  /* 0x000000074d4d7220 */ /* 0x080fe20000400000 */
[C---:B------:R-:W-:Y:S01]  /*49d0*/  ISETP.LT.OR P2, PT, R27.reuse, 0x1, !P0 ;  /* 0x000000011b00780c */ /* 0x040fe20004741670 */
[-C--:B------:R-:W-:Y:S01]  /*49e0*/  FMUL R78, R78, R7.reuse ;  /* 0x000000074e4e7220 */ /* 0x080fe20000400000 */
[----:B------:R-:W-:Y:S01]  /*49f0*/  ISETP.LT.OR P3, PT, R27, 0x9, !P3 ;  /* 0x000000091b00780c */ /* 0x000fe20005f61670 */
[----:B------:R-:W-:Y:S01]  /*4a00*/  FMUL R75, R75, R7 ;  /* 0x000000074b4b7220 */ /* 0x000fe20000400000 */
[----:B------:R-:W-:Y:S01]  /*4a10*/  F2FP.SATFINITE.E4M3.F32.PACK_AB_MERGE_C R79, RZ, R79, RZ ;  /* 0x0000004fff4f723e */ /* 0x000fe200048070ff */
[-C--:B------:R-:W-:Y:S01]  /*4a20*/  FMUL R76, R76, R7.reuse ;  /* 0x000000074c4c7220 */ /* 0x080fe20000400000 */
[----:B------:R-:W-:Y:S01]  /*4a30*/  F2FP.SATFINITE.E4M3.F32.PACK_AB_MERGE_C R15, RZ, R80, RZ ;  /* 0x00000050ff0f723e */ /* 0x000fe200048070ff */
[----:B------:R-:W-:Y:S01]  /*4a40*/  FMUL R74, R74, R7 ;  /* 0x000000074a4a7220 */ /* 0x000fe20000400000 */
[----:B------:R-:W-:Y:S01]  /*4a50*/  F2FP.SATFINITE.E4M3.F32.PACK_AB_MERGE_C R77, RZ, R77, RZ ;  /* 0x0000004dff4d723e */ /* 0x000fe200048070ff */
[-C--:B------:R-:W-:Y:S01]  /*4a60*/  FMUL R72, R72, R7.reuse ;  /* 0x0000000748487220 */ /* 0x080fe20000400000 */
[----:B------:R-:W-:Y:S01]  /*4a70*/  ISETP.LT.OR P0, PT, R27, 0x9, !P0 ;  /* 0x000000091b00780c */ /* 0x000fe20004701670 */
[----:B------:R-:W-:Y:S01]  /*4a80*/  @!P1 STG.E.U8 desc[UR18][R8.64], R79 ;  /* 0x0000004f08009986 */ /* 0x000fe2000c101112 */
[C---:B------:R-:W-:Y:S01]  /*4a90*/  ISETP.GE.AND P1, PT, R28.reuse, 0x9, PT ;  /* 0x000000091c00780c */ /* 0x040fe20003f26270 */
[----:B------:R-:W-:Y:S01]  /*4aa0*/  FMUL R69, R69, R7 ;  /* 0x0000000745457220 */ /* 0x000fe20000400000 */
[----:B------:R-:W-:Y:S01]  /*4ab0*/  F2FP.SATFINITE.E4M3.F32.PACK_AB_MERGE_C R75, RZ, R75, RZ ;  /* 0x0000004bff4b723e */ /* 0x000fe200048070ff */
[----:B------:R0:W-:Y:S01]  /*4ac0*/  @!P2 STG.E.U8 desc[UR18][R8.64+0x1], R15 ;  /* 0x0000010f0800a986 */ /* 0x0001e2000c101112 */
[----:B------:R-:W-:Y:S01]  /*4ad0*/  ISETP.GE.AND P2, PT, R28, 0xa, PT ;  /* 0x0000000a1c00780c */ /* 0x000fe20003f46270 */
[-C--:B------:R-:W-:Y:S01]  /*4ae0*/  FMUL R70, R70, R7.reuse ;  /* 0x0000000746467220 */ /* 0x080fe20000400000 */
[----:B------:R-:W-:Y:S01]  /*4af0*/  F2FP.SATFINITE.E4M3.F32.PACK_AB_MERGE_C R25, RZ, R76, RZ ;  /* 0x0000004cff19723e */ /* 0x000fe200048070ff */
[----:B------:R-:W-:Y:S01]  /*4b00*/  @!P3 STG.E.U8 desc[UR18][R10.64], R77 ;  /* 0x0000004d0a00b986 */ /* 0x000fe2000c101112 */
[C---:B------:R-:W-:Y:S01]  /*4b10*/  ISETP.LT.OR P3, PT, R27.reuse, 0x1, !P1 ;  /* 0x000000011b00780c */ /* 0x040fe20004f61670 */
[-C--:B------:R-:W-:Y:S01]  /*4b20*/  FMUL R68, R68, R7.reuse ;  /* 0x0000000744447220 */ /* 0x080fe20000400000 */
[----:B------:R-:W-:Y:S01]  /*4b30*/  ISETP.LT.OR P5, PT, R27, 0x1, !P2 ;  /* 0x000000011b00780c */ /* 0x000fe200057a1670 */
[-C--:B------:R-:W-:Y:S01]  /*4b40*/  FMUL R67, R67, R7.reuse ;  /* 0x0000000743437220 */ /* 0x080fe20000400000 */
[----:B------:R-:W-:Y:S01]  /*4b50*/  ISETP.LT.OR P1, PT, R27, 0x9, !P1 ;  /* 0x000000091b00780c */ /* 0x000fe20004f21670 */
[-C--:B------:R-:W-:Y:S01]  /*4b60*/  FMUL R65, R65, R7.reuse ;  /* 0x0000000741417220 */ /* 0x080fe20000400000 */
[----:B------:R-:W-:Y:S01]  /*4b70*/  F2FP.SATFINITE.E4M3.F32.PACK_AB_MERGE_C R29, RZ, R74, RZ ;  /* 0x0000004aff1d723e */ /* 0x000fe200048070ff */
[-C--:B------:R-:W-:Y:S01]  /*4b80*/  FMUL R66, R66, R7.reuse ;  /* 0x0000000742427220 */ /* 0x080fe20000400000 */
[----:B0-----:R-:W-:Y:S01]  /*4b90*/  F2FP.SATFINITE.E4M3.F32.PACK_AB_MERGE_C R15, RZ, R78, RZ ;  /* 0x0000004eff0f723e */ /* 0x001fe200048070ff */
[-C--:B------:R-:W-:Y:S01]  /*4ba0*/  FMUL R64, R64, R7.reuse ;  /* 0x0000000740407220 */ /* 0x080fe20000400000 */
[----:B------:R-:W-:Y:S01]  /*4bb0*/  ISETP.LT.OR P2, PT, R27, 0x9, !P2 ;  /* 0x000000091b00780c */ /* 0x000fe20005741670 */
[-C--:B------:R-:W-:Y:S01]  /*4bc0*/  FMUL R63, R63, R7.reuse ;  /* 0x000000073f3f7220 */ /* 0x080fe20000400000 */
[----:B------:R-:W-:Y:S01]  /*4bd0*/  F2FP.SATFINITE.E4M3.F32.PACK_AB_MERGE_C R31, RZ, R72, RZ ;  /* 0x00000048ff1f723e */ /* 0x000fe200048070ff */
[----:B------:R0:W-:Y:S01]  /*4be0*/  @!P0 STG.E.U8 desc[UR18][R10.64+0x1], R15 ;  /* 0x0000010f0a008986 */ /* 0x0001e2000c101112 */
[C---:B------:R-:W-:Y:S01]  /*4bf0*/  ISETP.GE.AND P0, PT, R28.reuse, 0x11, PT ;  /* 0x000000111c00780c */ /* 0x040fe20003f06270 */
[----:B------:R-:W-:Y:S01]  /*4c00*/  FMUL R61, R61, R7 ;  /* 0x000000073d3d7220 */ /* 0x000fe20000400000 */
[----:B------:R-:W-:Y:S01]  /*4c10*/  F2FP.SATFINITE.E4M3.F32.PACK_AB_MERGE_C R69, RZ, R69, RZ ;  /* 0x00000045ff45723e */ /* 0x000fe200048070ff */
[----:B------:R-:W-:Y:S01]  /*4c20*/  @!P3 STG.E.U8 desc[UR18][R8.64+0x8], R75 ;  /* 0x0000084b0800b986 */ /* 0x000fe2000c101112 */
[----:B------:R-:W-:Y:S01]  /*4c30*/  ISETP.GE.AND P3, PT, R28, 0x12, PT ;  /* 0x000000121c00780c */ /* 0x000fe20003f66270 */
[----:B------:R-:W-:Y:S01]  /*4c40*/  FMUL R62, R62, R7 ;  /* 0x000000073e3e7220 */ /* 0x000fe20000400000 */
[----:B------:R-:W-:Y:S01]  /*4c50*/  F2FP.SATFINITE.E4M3.F32.PACK_AB_MERGE_C R67, RZ, R67, RZ ;  /* 0x00000043ff43723e */ /* 0x000fe200048070ff */
[----:B------:R1:W-:Y:S01]  /*4c60*/  @!P5 STG.E.U8 desc[UR18][R8.64+0x9], R25 ;  /* 0x000009190800d986 */ /* 0x0003e2000c101112 */
[----:B------:R-:W-:Y:S01]  /*4c70*/  ISETP.LT.OR P5, PT, R27, 0x1, !P3 ;  /* 0x000000011b00780c */ /* 0x000fe20005fa1670 */
[-C--:B------:R-:W-:Y:S01]  /*4c80*/  FMUL R59, R59, R7.reuse ;  /* 0x000000073b3b7220 */ /* 0x080fe20000400000 */
[C---:B------:R-:W-:Y:S01]  /*4c90*/  ISETP.LT.OR P3, PT, R27.reuse, 0x9, !P3 ;  /* 0x000000091b00780c */ /* 0x040fe20005f61670 */
[----:B------:R-:W-:Y:S01]  /*4ca0*/  @!P1 STG.E.U8 desc[UR18][R10.64+0x8], R29 ;  /* 0x0000081d0a009986 */ /* 0x000fe2000c101112 */
[----:B------:R-:W-:Y:S01]  /*4cb0*/  ISETP.LT.OR P1, PT, R27, 0x1, !P0 ;  /* 0x000000011b00780c */ /* 0x000fe20004721670 */
[-C--:B------:R-:W-:Y:S01]  /*4cc0*/  FMUL R60, R60, R7.reuse ;  /* 0x000000073c3c7220 */ /* 0x080fe20000400000 */
[----:B0-----:R-:W-:Y:S01]  /*4cd0*/  F2FP.SATFINITE.E4M3.F32.PACK_AB_MERGE_C R15, RZ, R70, RZ ;  /* 0x00000046ff0f723e */ /* 0x001fe200048070ff */
[----:B------:R-:W-:Y:S01]  /*4ce0*/  @!P2 STG.E.U8 desc[UR18][R10.64+0x9], R31 ;  /* 0x0000091f0a00a986 */ /* 0x000fe2000c101112 */
[----:B------:R-:W-:Y:S01]  /*4cf0*/  ISETP.GE.AND P2, PT, R28, 0x19, PT ;  /* 0x000000191c00780c */ /* 0x000fe20003f46270 */
[-C--:B------:R-:W-:Y:S01]  /*4d00*/  FMUL R57, R57, R7.reuse ;  /* 0x0000000739397220 */ /* 0x080fe20000400000 */
[C---:B------:R-:W-:Y:S01]  /*4d10*/  ISETP.LT.OR P0, PT, R27.reuse, 0x9, !P0 ;  /* 0x000000091b00780c */ /* 0x040fe20004701670 */
[-C--:B------:R-:W-:Y:S01]  /*4d20*/  FMUL R58, R58, R7.reuse ;  /* 0x000000073a3a7220 */ /* 0x080fe20000400000 */
[----:B------:R-:W-:Y:S01]  /*4d30*/  ISETP.LT.OR P6, PT, R27, 0x1, !P2 ;  /* 0x000000011b00780c */ /* 0x000fe200057c1670 */
[----:B------:R0:W-:Y:S01]  /*4d40*/  @!P5 STG.E.U8 desc[UR18][R8.64+0x11], R15 ;  /* 0x0000110f0800d986 */ /* 0x0001e2000c101112 */
[----:B-1----:R-:W-:Y:S01]  /*4d50*/  F2FP.SATFINITE.E4M3.F32.PACK_AB_MERGE_C R25, RZ, R68, RZ ;  /* 0x00000044ff19723e */ /* 0x002fe200048070ff */
[----:B------:R-:W-:Y:S01]  /*4d60*/  FMUL R56, R56, R7 ;  /* 0x0000000738387220 */ /* 0x000fe20000400000 */
[----:B------:R-:W-:Y:S01]  /*4d70*/  F2FP.SATFINITE.E4M3.F32.PACK_AB_MERGE_C R65, RZ, R65, RZ ;  /* 0x00000041ff41723e */ /* 0x000fe200048070ff */
[----:B------:R-:W-:Y:S01]  /*4d80*/  @!P1 STG.E.U8 desc[UR18][R8.64+0x10], R69 ;  /* 0x0000104508009986 */ /* 0x000fe2000c101112 */
[----:B------:R-:W-:Y:S01]  /*4d90*/  ISETP.GE.AND P1, PT, R28, 0x1a, PT ;  /* 0x0000001a1c00780c */ /* 0x000fe20003f26270 */
[-C--:B------:R-:W-:Y:S01]  /*4da0*/  FMUL R23, R23, R7.reuse ;  /* 0x0000000717177220 */ /* 0x080fe20000400000 */
[C---:B------:R-:W-:Y:S01]  /*4db0*/  ISETP.LT.OR P2, PT, R27.reuse, 0x9, !P2 ;  /* 0x000000091b00780c */ /* 0x040fe20005741670 */
[----:B------:R1:W-:Y:S01]  /*4dc0*/  @!P3 STG.E.U8 desc[UR18][R10.64+0x11], R25 ;  /* 0x000011190a00b986 */ /* 0x0003e2000c101112 */
[----:B------:R-:W-:Y:S01]  /*4dd0*/  ISETP.LT.OR P5, PT, R27, 0x1, !P1 ;  /* 0x000000011b00780c */ /* 0x000fe20004fa1670 */
[-C--:B------:R-:W-:Y:S01]  /*4de0*/  FMUL R21, R21, R7.reuse ;  /* 0x0000000715157220 */ /* 0x080fe20000400000 */
[----:B------:R-:W-:Y:S01]  /*4df0*/  ISETP.LT.OR P3, PT, R27, 0x9, !P1 ;  /* 0x000000091b00780c */ /* 0x000fe20004f61670 */
[----:B------:R-:W-:Y:S01]  /*4e00*/  @!P0 STG.E.U8 desc[UR18][R10.64+0x10], R67 ;  /* 0x000010430a008986 */ /* 0x000fe2000c101112 */
[----:B0-----:R-:W-:Y:S01]  /*4e10*/  F2FP.SATFINITE.E4M3.F32.PACK_AB_MERGE_C R15, RZ, R66, RZ ;  /* 0x00000042ff0f723e */ /* 0x001fe200048070ff */
[-C--:B------:R-:W-:Y:S01]  /*4e20*/  FMUL R22, R22, R7.reuse ;  /* 0x0000000716167220 */ /* 0x080fe20000400000 */
[C---:B------:R-:W-:Y:S01]  /*4e30*/  ISETP.GE.AND P0, PT, R28.reuse, 0x21, PT ;  /* 0x000000211c00780c */ /* 0x040fe20003f06270 */
[----:B------:R-:W-:Y:S01]  /*4e40*/  @!P6 STG.E.U8 desc[UR18][R8.64+0x18], R65 ;  /* 0x000018410800e986 */ /* 0x000fe2000c101112 */
[----:B------:R-:W-:Y:S01]  /*4e50*/  ISETP.GE.AND P1, PT, R28, 0x22, PT ;  /* 0x000000221c00780c */ /* 0x000fe20003f26270 */
[-C--:B------:R-:W-:Y:S01]  /*4e60*/  FMUL R19, R19, R7.reuse ;  /* 0x0000000713137220 */ /* 0x080fe20000400000 */
[C---:B------:R-:W-:Y:S01]  /*4e70*/  ISETP.LT.OR P6, PT, R27.reuse, 0x1, !P0 ;  /* 0x000000011b00780c */ /* 0x040fe200047c1670 */
[-C--:B------:R-:W-:Y:S01]  /*4e80*/  FMUL R20, R20, R7.reuse ;  /* 0x0000000714147220 */ /* 0x080fe20000400000 */
[----:B-1----:R-:W-:Y:S01]  /*4e90*/  F2FP.SATFINITE.E4M3.F32.PACK_AB_MERGE_C R25, RZ, R64, RZ ;  /* 0x00000040ff19723e */ /* 0x002fe200048070ff */
[----:B------:R0:W-:Y:S01]  /*4ea0*/  @!P5 STG.E.U8 desc[UR18][R8.64+0x19], R15 ;  /* 0x0000190f0800d986 */ /* 0x0001e2000c101112 */
[----:B------:R-:W-:Y:S01]  /*4eb0*/  ISETP.LT.OR P5, PT, R27, 0x1, !P1 ;  /* 0x000000011b00780c */ /* 0x000fe20004fa1670 */
[----:B------:R-:W-:Y:S01]  /*4ec0*/  FMUL R17, R17, R7 ;  /* 0x0000000711117220 */ /* 0x000fe20000400000 */
[----:B------:R-:W-:Y:S01]  /*4ed0*/  F2FP.SATFINITE.E4M3.F32.PACK_AB_MERGE_C R63, RZ, R63, RZ ;  /* 0x0000003fff3f723e */ /* 0x000fe200048070ff */
[----:B------:R1:W-:Y:S01]  /*4ee0*/  @!P3 STG.E.U8 desc[UR18][R10.64+0x19], R25 ;  /* 0x000019190a00b986 */ /* 0x0003e2000c101112 */
[----:B------:R-:W-:Y:S01]  /*4ef0*/  F2FP.SATFINITE.E4M3.F32.PACK_AB_MERGE_C R61, RZ, R61, RZ ;  /* 0x0000003dff3d723e */ /* 0x000fe200048070ff */
[-C--:B------:R-:W-:Y:S01]  /*4f00*/  FMUL R18, R18, R7.reuse ;  /* 0x0000000712127220 */ /* 0x080fe20000400000 */
[----:B------:R-:W-:Y:S01]  /*4f10*/  F2FP.SATFINITE.E4M3.F32.PACK_AB_MERGE_C R29, RZ, R62, RZ ;  /* 0x0000003eff1d723e */ /* 0x000fe200048070ff */
[----:B------:R-:W-:Y:S01]  /*4f20*/  @!P2 STG.E.U8 desc[UR18][R10.64+0x18], R63 ;  /* 0x0000183f0a00a986 */ /* 0x000fe2000c101112 */
[----:B------:R-:W-:Y:S01]  /*4f30*/  ISETP.LT.OR P3, PT, R27, 0x9, !P1 ;  /* 0x000000091b00780c */ /* 0x000fe20004f61670 */
[-C--:B------:R-:W-:Y:S01]  /*4f40*/  FMUL R13, R13, R7.reuse ;  /* 0x000000070d0d7220 */ /* 0x080fe20000400000 */
[----:B------:R-:W-:Y:S01]  /*4f50*/  ISETP.GE.AND P2, PT, R28, 0x29, PT ;  /* 0x000000291c00780c */ /* 0x000fe20003f46270 */
[----:B------:R-:W-:Y:S01]  /*4f60*/  @!P6 STG.E.U8 desc[UR18][R8.64+0x20], R61 ;  /* 0x0000203d0800e986 */ /* 0x000fe2000c101112 */
[C---:B------:R-:W-:Y:S01]  /*4f70*/  ISETP.LT.OR P0, PT, R27.reuse, 0x9, !P0 ;  /* 0x000000091b00780c */ /* 0x040fe20004701670 */
[----:B------:R-:W-:Y:S01]  /*4f80*/  FMUL R16, R16, R7 ;  /* 0x0000000710107220 */ /* 0x000fe20000400000 */
[----:B------:R-:W-:Y:S01]  /*4f90*/  ISETP.GE.AND P1, PT, R28, 0x2a, PT ;  /* 0x0000002a1c00780c */ /* 0x000fe20003f26270 */
[----:B------:R-:W-:Y:S01]  /*4fa0*/  @!P5 STG.E.U8 desc[UR18][R8.64+0x21], R29 ;  /* 0x0000211d0800d986 */ /* 0x000fe2000c101112 */
[----:B------:R-:W-:-:S02]  /*4fb0*/  ISETP.LT.OR P6, PT, R27, 0x1, !P2 ;  /* 0x000000011b00780c */ /* 0x000fc400057c1670 */
[C---:B------:R-:W-:Y:S02]  /*4fc0*/  ISETP.LT.OR P5, PT, R27.reuse, 0x1, !P1 ;  /* 0x000000011b00780c */ /* 0x040fe40004fa1670 */
[----:B------:R-:W-:Y:S02]  /*4fd0*/  F2FP.SATFINITE.E4M3.F32.PACK_AB_MERGE_C R59, RZ, R59, RZ ;  /* 0x0000003bff3b723e */ /* 0x000fe400048070ff */
[----:B0-----:R-:W-:Y:S02]  /*4fe0*/  F2FP.SATFINITE.E4M3.F32.PACK_AB_MERGE_C R15, RZ, R60, RZ ;  /* 0x0000003cff0f723e */ /* 0x001fe400048070ff */
[----:B------:R-:W-:Y:S01]  /*4ff0*/  F2FP.SATFINITE.E4M3.F32.PACK_AB_MERGE_C R57, RZ, R57, RZ ;  /* 0x00000039ff39723e */ /* 0x000fe200048070ff */
[----:B------:R-:W-:Y:S01]  /*5000*/  @!P0 STG.E.U8 desc[UR18][R10.64+0x20], R59 ;  /* 0x0000203b0a008986 */ /* 0x000fe2000c101112 */
[----:B-1----:R-:W-:Y:S02]  /*5010*/  F2FP.SATFINITE.E4M3.F32.PACK_AB_MERGE_C R25, RZ, R58, RZ ;  /* 0x0000003aff19723e */ /* 0x002fe400048070ff */
[C---:B------:R-:W-:Y:S01]  /*5020*/  ISETP.LT.OR P1, PT, R27.reuse, 0x9, !P1 ;  /* 0x000000091b00780c */ /* 0x040fe20004f21670 */
[----:B------:R0:W-:Y:S01]  /*5030*/  @!P3 STG.E.U8 desc[UR18][R10.64+0x21], R15 ;  /* 0x0000210f0a00b986 */ /* 0x0001e2000c101112 */
[----:B------:R-:W-:-:S02]  /*5040*/  ISETP.LT.OR P2, PT, R27, 0x9, !P2 ;  /* 0x000000091b00780c */ /* 0x000fc40005741670 */
[C---:B------:R-:W-:Y:S01]  /*5050*/  ISETP.GE.AND P3, PT, R28.reuse, 0x31, PT ;  /* 0x000000311c00780c */ /* 0x040fe20003f66270 */
[----:B------:R-:W-:Y:S01]  /*5060*/  @!P6 STG.E.U8 desc[UR18][R8.64+0x28], R57 ;  /* 0x000028390800e986 */ /* 0x000fe2000c101112 */
[----:B------:R-:W-:Y:S02]  /*5070*/  ISETP.GE.AND P0, PT, R28, 0x32, PT ;  /* 0x000000321c00780c */ /* 0x000fe40003f06270 */
[----:B------:R-:W-:Y:S01]  /*5080*/  F2FP.SATFINITE.E4M3.F32.PACK_AB_MERGE_C R23, RZ, R23, RZ ;  /* 0x00000017ff17723e */ /* 0x000fe200048070ff */
[----:B------:R1:W-:Y:S01]  /*5090*/  @!P5 STG.E.U8 desc[UR18][R8.64+0x29], R25 ;  /* 0x000029190800d986 */ /* 0x0003e2000c101112 */
[C---:B------:R-:W-:Y:S02]  /*50a0*/  ISETP.LT.OR P5, PT, R27.reuse, 0x1, !P3 ;  /* 0x000000011b00780c */ /* 0x040fe40005fa1670 */
[----:B------:R-:W-:Y:S02]  /*50b0*/  ISETP.LT.OR P6, PT, R27, 0x1, !P0 ;  /* 0x000000011b00780c */ /* 0x000fe400047c1670 */
[----:B0-----:R-:W-:Y:S01]  /*50c0*/  F2FP.SATFINITE.E4M3.F32.PACK_AB_MERGE_C R15, RZ, R56, RZ ;  /* 0x00000038ff0f723e */ /* 0x001fe200048070ff */
[----:B------:R-:W-:Y:S01]  /*50d0*/  @!P2 STG.E.U8 desc[UR18][R10.64+0x28], R23 ;  /* 0x000028170a00a986 */ /* 0x000fe2000c101112 */
[----:B------:R-:W-:-:S02]  /*50e0*/  F2FP.SATFINITE.E4M3.F32.PACK_AB_MERGE_C R21, RZ, R21, RZ ;  /* 0x00000015ff15723e */ /* 0x000fc400048070ff */
[C---:B------:R-:W-:Y:S01]  /*50f0*/  ISETP.GE.AND P2, PT, R28.reuse, 0x3a, PT ;  /* 0x0000003a1c00780c */ /* 0x040fe20003f46270 */
[----:B------:R0:W-:Y:S01]  /*5100*/  @!P1 STG.E.U8 desc[UR18][R10.64+0x29], R15 ;  /* 0x0000290f0a009986 */ /* 0x0001e2000c101112 */
[C---:B------:R-:W-:Y:S02]  /*5110*/  ISETP.LT.OR P1, PT, R27.reuse, 0x9, !P3 ;  /* 0x000000091b00780c */ /* 0x040fe40005f21670 */
[----:B-1----:R-:W-:Y:S01]  /*5120*/  F2FP.SATFINITE.E4M3.F32.PACK_AB_MERGE_C R25, RZ, R22, RZ ;  /* 0x00000016ff19723e */ /* 0x002fe200048070ff */
[----:B------:R1:W-:Y:S01]  /*5130*/  @!P5 STG.E.U8 desc[UR18][R8.64+0x30], R21 ;  /* 0x000030150800d986 */ /* 0x0003e2000c101112 */
[----:B------:R-:W-:Y:S02]  /*5140*/  ISETP.GE.AND P3, PT, R28, 0x39, PT ;  /* 0x000000391c00780c */ /* 0x000fe40003f66270 */
[C---:B------:R-:W-:Y:S01]  /*5150*/  ISETP.LT.OR P0, PT, R27.reuse, 0x9, !P0 ;  /* 0x000000091b00780c */ /* 0x040fe20004701670 */
[----:B------:R2:W-:Y:S01]  /*5160*/  @!P6 STG.E.U8 desc[UR18][R8.64+0x31], R25 ;  /* 0x000031190800e986 */ /* 0x0005e2000c101112 */
[----:B------:R-:W-:-:S02]  /*5170*/  ISETP.LT.OR P5, PT, R27, 0x1, !P3 ;  /* 0x000000011b00780c */ /* 0x000fc40005fa1670 */
[C---:B------:R-:W-:Y:S02]  /*5180*/  ISETP.LT.OR P6, PT, R27.reuse, 0x1, !P2 ;  /* 0x000000011b00780c */ /* 0x040fe400057c1670 */
[C---:B------:R-:W-:Y:S02]  /*5190*/  ISETP.LT.OR P3, PT, R27.reuse, 0x9, !P3 ;  /* 0x000000091b00780c */ /* 0x040fe40005f61670 */
[----:B------:R-:W-:Y:S02]  /*51a0*/  ISETP.LT.OR P2, PT, R27, 0x9, !P2 ;  /* 0x000000091b00780c */ /* 0x000fe40005741670 */
[----:B------:R-:W-:Y:S02]  /*51b0*/  F2FP.SATFINITE.E4M3.F32.PACK_AB_MERGE_C R19, RZ, R19, RZ ;  /* 0x00000013ff13723e */ /* 0x000fe400048070ff */
[----:B0-----:R-:W-:Y:S02]  /*51c0*/  F2FP.SATFINITE.E4M3.F32.PACK_AB_MERGE_C R15, RZ, R20, RZ ;  /* 0x00000014ff0f723e */ /* 0x001fe400048070ff */
[----:B------:R-:W-:Y:S01]  /*51d0*/  F2FP.SATFINITE.E4M3.F32.PACK_AB_MERGE_C R17, RZ, R17, RZ ;  /* 0x00000011ff11723e */ /* 0x000fe200048070ff */
[----:B------:R2:W-:Y:S01]  /*51e0*/  @!P1 STG.E.U8 desc[UR18][R10.64+0x30], R19 ;  /* 0x000030130a009986 */ /* 0x0005e2000c101112 */
[----:B-1----:R-:W-:-:S02]  /*51f0*/  F2FP.SATFINITE.E4M3.F32.PACK_AB_MERGE_C R21, RZ, R18, RZ ;  /* 0x00000012ff15723e */ /* 0x002fc400048070ff */
[----:B------:R-:W-:Y:S01]  /*5200*/  F2FP.SATFINITE.E4M3.F32.PACK_AB_MERGE_C R13, RZ, R13, RZ ;  /* 0x0000000dff0d723e */ /* 0x000fe200048070ff */
[----:B------:R2:W-:Y:S01]  /*5210*/  @!P0 STG.E.U8 desc[UR18][R10.64+0x31], R15 ;  /* 0x0000310f0a008986 */ /* 0x0005e2000c101112 */
[----:B------:R-:W-:-:S03]  /*5220*/  F2FP.SATFINITE.E4M3.F32.PACK_AB_MERGE_C R23, RZ, R16, RZ ;  /* 0x00000010ff17723e */ /* 0x000fc600048070ff */
[----:B------:R2:W-:Y:S04]  /*5230*/  @!P5 STG.E.U8 desc[UR18][R8.64+0x38], R17 ;  /* 0x000038110800d986 */ /* 0x0005e8000c101112 */
[----:B------:R2:W-:Y:S04]  /*5240*/  @!P6 STG.E.U8 desc[UR18][R8.64+0x39], R21 ;  /* 0x000039150800e986 */ /* 0x0005e8000c101112 */
[----:B------:R2:W-:Y:S04]  /*5250*/  @!P3 STG.E.U8 desc[UR18][R10.64+0x38], R13 ;  /* 0x0000380d0a00b986 */ /* 0x0005e8000c101112 */
[----:B------:R2:W-:Y:S02]  /*5260*/  @!P2 STG.E.U8 desc[UR18][R10.64+0x39], R23 ;  /* 0x000039170a00a986 */ /* 0x0005e4000c101112 */
.L_x_104:
[----:B------:R-:W-:Y:S05]  /*5270*/  BSYNC B0 ;  /* 0x0000000000007941 */ /* 0x000fea0003800000 */
.L_x_38:
[----:B------:R-:W-:Y:S01]  /*5280*/  ULDC UR6, c[0x0][0xc] ;  /* 0x0000030000067ab9 */ /* 0x000fe20000000800 */
[----:B------:R-:W-:Y:S01]  /*5290*/  ULDC UR7, c[0x0][0x10] ;  /* 0x0000040000077ab9 */ /* 0x000fe20000000800 */
[----:B0-23--:R-:W0:Y:S01]  /*52a0*/  LDC R9, c[0x0][0x14] ;  /* 0x00000500ff097b82 */ /* 0x00de220000000800 */
[----:B------:R-:W-:Y:S01]  /*52b0*/  UIMAD.WIDE.U32 UR6, UR6, UR7, URZ ;  /* 0x00000007060672a5 */ /* 0x000fe2000f8e003f */
[----:B-----5:R-:W-:Y:S01]  /*52c0*/  PRMT R8, RZ, 0x7610, R8 ;  /* 0x00007610ff087816 */ /* 0x020fe20000000008 */
[----:B------:R-:W-:Y:S02]  /*52d0*/  IMAD.MOV.U32 R15, RZ, RZ, -0x1 ;  /* 0xffffffffff0f7424 */ /* 0x000fe400078e00ff */
[----:B------:R-:W-:Y:S02]  /*52e0*/  IMAD.MOV.U32 R73, RZ, RZ, -0x1 ;  /* 0xffffffffff497424 */ /* 0x000fe400078e00ff */
[----:B0-----:R-:W-:-:S04]  /*52f0*/  IMAD.WIDE.U32 R4, R9, UR6, R4 ;  /* 0x0000000609047c25 */ /* 0x001fc8000f8e0004 */
[----:B------:R-:W-:Y:S01]  /*5300*/  IMAD R9, R9, UR7, RZ ;  /* 0x0000000709097c24 */ /* 0x000fe2000f8e02ff */
[----:B------:R-:W-:Y:S02]  /*5310*/  ULDC.64 UR6, c[0x0][0x650] ;  /* 0x0001940000067ab9 */ /* 0x000fe40000000a00 */
[----:B------:R-:W-:Y:S01]  /*5320*/  ISETP.GE.U32.AND P0, PT, R4, UR6, PT ;  /* 0x0000000604007c0c */ /* 0x000fe2000bf06070 */
[----:B------:R-:W-:-:S05]  /*5330*/  IMAD.IADD R5, R5, 0x1, R9 ;  /* 0x0000000105057824 */ /* 0x000fca00078e0209 */
[----:B------:R-:W-:-:S13]  /*5340*/  ISETP.GE.U32.AND.EX P0, PT, R5, UR7, PT, P0 ;  /* 0x0000000705007c0c */ /* 0x000fda000bf06100 */
[----:B------:R-:W-:Y:S05]  /*5350*/  @P0 BRA `(.L_x_105) ;  /* 0x0000000400600947 */ /* 0x000fea0003800000 */
[----:B------:R-:W0:Y:S01]  /*5360*/  S2R R22, SR_CTAID.X ;  /* 0x0000000000167919 */ /* 0x000e220000002500 */
[----:B------:R-:W2:Y:S01]  /*5370*/  LDC.64 R16, c[0x0][0x628] ;  /* 0x00018a00ff107b82 */ /* 0x000ea20000000a00 */
[----:B------:R-:W-:Y:S01]  /*5380*/  ULDC UR6, c[0x0][0x150] ;  /* 0x0000540000067ab9 */ /* 0x000fe20000000800 */
[----:B------:R-:W-:Y:S01]  /*5390*/  IMAD.MOV.U32 R14, RZ, RZ, R4 ;  /* 0x000000ffff0e7224 */ /* 0x000fe200078e0004 */
[----:B-1--4-:R-:W1:Y:S01]  /*53a0*/  S2R R24, SR_CTAID.Y ;  /* 0x0000000000187919 */ /* 0x012e620000002600 */
[----:B------:R-:W-:-:S04]  /*53b0*/  IMAD.MOV.U32 R15, RZ, RZ, R5 ;  /* 0x000000ffff0f7224 */ /* 0x000fc800078e0005 */
[----:B------:R-:W3:Y:S08]  /*53c0*/  LDC R25, c[0x0][0x144] ;  /* 0x00005100ff197b82 */ /* 0x000ef00000000800 */
[----:B------:R-:W4:Y:S08]  /*53d0*/  LDC R18, c[0x0][0x630] ;  /* 0x00018c00ff127b82 */ /* 0x000f300000000800 */
[----:B------:R-:W1:Y:S01]  /*53e0*/  LDC.64 R20, c[0x0][0x620] ;  /* 0x00018800ff147b82 */ /* 0x000e620000000a00 */
[----:B--2---:R-:W-:-:S04]  /*53f0*/  ISETP.NE.U32.AND P0, PT, R16, RZ, PT ;  /* 0x000000ff1000720c */ /* 0x004fc80003f05070 */
[----:B------:R-:W-:Y:S02]  /*5400*/  ISETP.NE.AND.EX P0, PT, R17, RZ, PT, P0 ;  /* 0x000000ff1100720c */ /* 0x000fe40003f05300 */
[----:B0-----:R-:W-:-:S05]  /*5410*/  I2FP.F32.U32 R8, R22 ;  /* 0x0000001600087245 */ /* 0x001fca0000201000 */
[----:B------:R-:W-:-:S04]  /*5420*/  FMUL R8, R8, UR6 ;  /* 0x0000000608087c20 */ /* 0x000fc80008400000 */
[----:B------:R0:W2:Y:S02]  /*5430*/  F2I.U32.TRUNC.NTZ R23, R8 ;  /* 0x0000000800177305 */ /* 0x0000a4000020f000 */
[----:B---34-:R-:W-:Y:S05]  /*5440*/  @!P0 BRA `(.L_x_106) ;  /* 0x0000000000288947 */ /* 0x018fea0003800000 */
[----:B------:R-:W3:Y:S02]  /*5450*/  LDC R9, c[0x0][0x634] ;  /* 0x00018d00ff097b82 */ /* 0x000ee40000000800 */
[----:B---3--:R-:W-:-:S05]  /*5460*/  IADD3 R13, P0, R4, R9, RZ ;  /* 0x00000009040d7210 */ /* 0x008fca0007f1e0ff */
[----:B------:R-:W-:-:S04]  /*5470*/  IMAD.X R19, RZ, RZ, R5, P0 ;  /* 0x000000ffff137224 */ /* 0x000fc800000e0605 */
[----:B0-----:R-:W-:-:S04]  /*5480*/  IMAD.WIDE.U32 R8, R19, R16, RZ ;  /* 0x0000001013087225 */ /* 0x001fc800078e00ff */
[----:B------:R-:W-:-:S04]  /*5490*/  IMAD.WIDE.U32 R10, P0, R13, R17, R8 ;  /* 0x000000110d0a7225 */ /* 0x000fc80007800008 */
[----:B------:R-:W-:-:S04]  /*54a0*/  IMAD.WIDE.U32 R8, R13, R16, RZ ;  /* 0x000000100d087225 */ /* 0x000fc800078e00ff */
[----:B------:R-:W-:Y:S01]  /*54b0*/  IMAD.X R15, RZ, RZ, RZ, P0 ;  /* 0x000000ffff0f7224 */ /* 0x000fe200000e06ff */
[----:B------:R-:W-:Y:S01]  /*54c0*/  IADD3 RZ, P0, R9, R10, RZ ;  /* 0x0000000a09ff7210 */ /* 0x000fe20007f1e0ff */
[----:B------:R-:W-:-:S04]  /*54d0*/  IMAD.MOV.U32 R14, RZ, RZ, R11 ;  /* 0x000000ffff0e7224 */ /* 0x000fc800078e000b */
[----:B------:R-:W-:-:S08]  /*54e0*/  IMAD.WIDE.U32.X R14, R19, R17, R14, P0 ;  /* 0x00000011130e7225 */ /* 0x000fd000000e040e */
.L_x_106:
[----:B------:R-:W3:Y:S01]  /*54f0*/  LDC.64 R30, c[0x0][0x640] ;  /* 0x00019000ff1e7b82 */ /* 0x000ee20000000a00 */
[-C--:B------:R-:W-:Y:S01]  /*5500*/  SHF.R.U64 R73, R14, R18.reuse, R15 ;  /* 0x000000120e497219 */ /* 0x080fe2000000120f */
[----:B--2---:R-:W-:Y:S01]  /*5510*/  IMAD.MOV R23, RZ, RZ, -R23 ;  /* 0x000000ffff177224 */ /* 0x004fe200078e0a17 */
[----:B0-----:R-:W-:Y:S01]  /*5520*/  SHF.R.U32.HI R8, RZ, R18, R15 ;  /* 0x00000012ff087219 */ /* 0x001fe2000001160f */
[----:B------:R-:W-:Y:S01]  /*5530*/  ULDC UR6, c[0x0][0x154] ;  /* 0x0000550000067ab9 */ /* 0x000fe20000000800 */
[----:B------:R-:W-:Y:S01]  /*5540*/  IADD3 R11, P0, RZ, -R73, RZ ;  /* 0x80000049ff0b7210 */ /* 0x000fe20007f1e0ff */
[----:B------:R-:W-:Y:S02]  /*5550*/  IMAD R23, R25, R23, R22 ;  /* 0x0000001719177224 */ /* 0x000fe400078e0216 */
[----:B------:R-:W0:Y:S01]  /*5560*/  LDC R14, c[0x0][0x618] ;  /* 0x00018600ff0e7b82 */ /* 0x000e220000000800 */
[----:B------:R-:W-:Y:S02]  /*5570*/  IMAD.MOV.U32 R13, RZ, RZ, 0x1 ;  /* 0x00000001ff0d7424 */ /* 0x000fe400078e00ff */
[----:B------:R-:W-:-:S04]  /*5580*/  IMAD.X R9, RZ, RZ, ~R8, P0 ;  /* 0x000000ffff097224 */ /* 0x000fc800000e0e08 */
[-C--:B-1----:R-:W-:Y:S01]  /*5590*/  IMAD R10, R9, R20.reuse, RZ ;  /* 0x00000014090a7224 */ /* 0x082fe200078e02ff */
[----:B------:R-:W1:Y:S01]  /*55a0*/  LDC R26, c[0x0][0x608] ;  /* 0x00018200ff1a7b82 */ /* 0x000e620000000800 */
[----:B------:R-:W-:-:S04]  /*55b0*/  IMAD.WIDE.U32 R8, R11, R20, R4 ;  /* 0x000000140b087225 */ /* 0x000fc800078e0004 */
[----:B------:R-:W-:Y:S01]  /*55c0*/  IMAD R11, R11, R21, R10 ;  /* 0x000000150b0b7224 */ /* 0x000fe200078e020a */
[----:B------:R-:W-:Y:S02]  /*55d0*/  I2FP.F32.U32 R10, R24 ;  /* 0x00000018000a7245 */ /* 0x000fe40000201000 */
[----:B------:R-:W2:Y:S01]  /*55e0*/  LDC R28, c[0x0][0x658] ;  /* 0x00019600ff1c7b82 */ /* 0x000ea20000000800 */
[----:B------:R-:W-:Y:S01]  /*55f0*/  IMAD.IADD R9, R9, 0x1, R11 ;  /* 0x0000000109097824 */ /* 0x000fe200078e020b */
[----:B---3--:R-:W-:Y:S01]  /*5600*/  ISETP.NE.U32.AND P0, PT, R30, RZ, PT ;  /* 0x000000ff1e00720c */ /* 0x008fe20003f05070 */
[----:B------:R-:W-:Y:S01]  /*5610*/  FMUL R10, R10, UR6 ;  /* 0x000000060a0a7c20 */ /* 0x000fe20008400000 */
[----:B------:R-:W-:Y:S02]  /*5620*/  IMAD.MOV.U32 R11, RZ, RZ, -0x1 ;  /* 0xffffffffff0b7424 */ /* 0x000fe400078e00ff */
[----:B------:R-:W-:Y:S01]  /*5630*/  ISETP.NE.AND.EX P0, PT, R31, RZ, PT, P0 ;  /* 0x000000ff1f00720c */ /* 0x000fe20003f05300 */
[----:B------:R3:W4:Y:S01]  /*5640*/  F2I.U32.TRUNC.NTZ R19, R10 ;  /* 0x0000000a00137305 */ /* 0x000722000020f000 */
[----:B------:R-:W3:Y:S01]  /*5650*/  LDC R21, c[0x0][0x148] ;  /* 0x00005200ff157b82 */ /* 0x000ee20000000800 */
[----:B0-----:R-:W-:-:S02]  /*5660*/  SHF.R.U64 R18, R8, R14, R9 ;  /* 0x0000000e08127219 */ /* 0x001fc40000001209 */
[----:B------:R-:W-:-:S05]  /*5670*/  SHF.R.U32.HI R9, RZ, R14, R9 ;  /* 0x0000000eff097219 */ /* 0x000fca0000011609 */
[----:B------:R-:W0:Y:S01]  /*5680*/  LDC R22, c[0x0][0x600] ;  /* 0x00018000ff167b82 */ /* 0x000e220000000800 */
[-CC-:B-1----:R-:W-:Y:S02]  /*5690*/  SHF.R.U64 R16, R18, R26.reuse, R9.reuse ;  /* 0x0000001a12107219 */ /* 0x182fe40000001209 */
[----:B------:R-:W-:-:S05]  /*56a0*/  SHF.R.U32.HI R9, RZ, R26, R9 ;  /* 0x0000001aff097219 */ /* 0x000fca0000011609 */
[----:B------:R-:W1:Y:S01]  /*56b0*/  LDC R27, c[0x0][0x648] ;  /* 0x00019200ff1b7b82 */ /* 0x000e620000000800 */
[-CC-:B--2---:R-:W-:Y:S02]  /*56c0*/  SHF.R.U64 R20, R16, R28.reuse, R9.reuse ;  /* 0x0000001c10147219 */ /* 0x184fe40000001209 */
[-C--:B------:R-:W-:Y:S02]  /*56d0*/  SHF.L.U32 R11, R11, R28.reuse, RZ ;  /* 0x0000001c0b0b7219 */ /* 0x080fe400000006ff */
[-C--:B------:R-:W-:Y:S01]  /*56e0*/  SHF.R.U32.HI R9, RZ, R28.reuse, R9 ;  /* 0x0000001cff097219 */ /* 0x080fe20000011609 */
[----:B------:R-:W-:Y:S01]  /*56f0*/  IMAD.MOV.U32 R8, RZ, RZ, R20 ;  /* 0x000000ffff087224 */ /* 0x000fe200078e0014 */
[----:B------:R-:W-:Y:S01]  /*5700*/  SHF.L.U32 R26, R13, R28, RZ ;  /* 0x0000001c0d1a7219 */ /* 0x000fe200000006ff */
[----:B------:R-:W2:Y:S01]  /*5710*/  LDC R29, c[0x0][0x638] ;  /* 0x00018e00ff1d7b82 */ /* 0x000ea20000000800 */
[----:B------:R-:W-:-:S07]  /*5720*/  LOP3.LUT R25, RZ, R11, RZ, 0x33, !PT ;  /* 0x0000000bff197212 */ /* 0x000fce00078e33ff */
[----:B------:R-:W0:Y:S01]  /*5730*/  LDC R32, c[0x0][0x610] ;  /* 0x00018400ff207b82 */ /* 0x000e220000000800 */
[----:B----4-:R-:W-:Y:S05]  /*5740*/  @!P0 BRA `(.L_x_107) ;  /* 0x0000000000288947 */ /* 0x010fea0003800000 */
[----:B------:R-:W4:Y:S02]  /*5750*/  LDC R13, c[0x0][0x64c] ;  /* 0x00019300ff0d7b82 */ /* 0x000f240000000800 */
[----:B----4-:R-:W-:-:S05]  /*5760*/  IADD3 R13, P0, R20, R13, RZ ;  /* 0x0000000d140d7210 */ /* 0x010fca0007f1e0ff */
[----:B------:R-:W-:-:S04]  /*5770*/  IMAD.X R17, RZ, RZ, R9, P0 ;  /* 0x000000ffff117224 */ /* 0x000fc800000e0609 */
[----:B------:R-:W-:-:S04]  /*5780*/  IMAD.WIDE.U32 R8, R17, R30, RZ ;  /* 0x0000001e11087225 */ /* 0x000fc800078e00ff */
[----:B---3--:R-:W-:-:S04]  /*5790*/  IMAD.WIDE.U32 R10, P0, R13, R31, R8 ;  /* 0x0000001f0d0a7225 */ /* 0x008fc80007800008 */
[----:B------:R-:W-:-:S04]  /*57a0*/  IMAD.WIDE.U32 R8, R13, R30, RZ ;  /* 0x0000001e0d087225 */ /* 0x000fc800078e00ff */
[----:B------:R-:W-:Y:S01]  /*57b0*/  IMAD.X R15, RZ, RZ, RZ, P0 ;  /* 0x000000ffff0f7224 */ /* 0x000fe200000e06ff */
[----:B------:R-:W-:Y:S01]  /*57c0*/  IADD3 RZ, P0, R9, R10, RZ ;  /* 0x0000000a09ff7210 */ /* 0x000fe20007f1e0ff */
[----:B------:R-:W-:-:S04]  /*57d0*/  IMAD.MOV.U32 R14, RZ, RZ, R11 ;  /* 0x000000ffff0e7224 */ /* 0x000fc800078e000b */
[----:B------:R-:W-:-:S08]  /*57e0*/  IMAD.WIDE.U32.X R8, R17, R31, R14, P0 ;  /* 0x0000001f11087225 */ /* 0x000fd000000e040e */
.L_x_107:
[----:B-1----:R-:W-:Y:S01]  /*57f0*/  SHF.R.U64 R8, R8, R27, R9 ;  /* 0x0000001b08087219 */ /* 0x002fe20000001209 */
[----:B0-----:R-:W-:Y:S01]  /*5800*/  VIADD R13, R22, 0xffffffff ;  /* 0xffffffff160d7836 */ /* 0x001fe20000000000 */
[----:B------:R-:W-:Y:S01]  /*5810*/  LOP3.LUT R11, R16, R25, RZ, 0xc0, !PT ;  /* 0x00000019100b7212 */ /* 0x000fe200078ec0ff */
[----:B------:R-:W-:Y:S02]  /*5820*/  IMAD.MOV R19, RZ, RZ, -R19 ;  /* 0x000000ffff137224 */ /* 0x000fe400078e0a13 */
[----:B------:R-:W-:Y:S02]  /*5830*/  IMAD.MOV R9, RZ, RZ, -R8 ;  /* 0x000000ffff097224 */ /* 0x000fe400078e0a08 */
[----:B------:R-:W-:Y:S01]  /*5840*/  IMAD R26, R26, R8, R11 ;  /* 0x000000081a1a7224 */ /* 0x000fe200078e020b */
[----:B------:R-:W-:Y:S01]  /*5850*/  LOP3.LUT R11, R18, R13, RZ, 0xc0, !PT ;  /* 0x0000000d120b7212 */ /* 0x000fe200078ec0ff */
[----:B---3--:R-:W-:Y:S02]  /*5860*/  @P4 IMAD R23, R21, R19, R24 ;  /* 0x0000001315174224 */ /* 0x008fe400078e0218 */
[----:B--2---:R-:W-:-:S02]  /*5870*/  IMAD R8, R9, R29, R20 ;  /* 0x0000001d09087224 */ /* 0x004fc400078e0214 */
[----:B------:R-:W-:Y:S02]  /*5880*/  IMAD R26, R26, R32, R23 ;  /* 0x000000201a1a7224 */ /* 0x000fe400078e0217 */
[----:B------:R-:W-:Y:S02]  /*5890*/  IMAD R9, R8, R22, R11 ;  /* 0x0000001608097224 */ /* 0x000fe400078e020b */
[----:B------:R-:W-:-:S03]  /*58a0*/  IMAD.MOV.U32 R10, RZ, RZ, 0x1 ;  /* 0x00000001ff0a7424 */ /* 0x000fc600078e00ff */
[----:B------:R-:W-:Y:S02]  /*58b0*/  SEL R15, R9, R26, !P4 ;  /* 0x0000001a090f7207 */ /* 0x000fe40006000000 */
[----:B------:R-:W-:Y:S02]  /*58c0*/  PRMT R8, R10, 0x7610, R8 ;  /* 0x000076100a087816 */ /* 0x000fe40000000008 */
[----:B------:R-:W-:-:S07]  /*58d0*/  SEL R26, R26, R9, !P4 ;  /* 0x000000091a1a7207 */ /* 0x000fce0006000000 */
.L_x_105:
[----:B------:R-:W-:Y:S01]  /*58e0*/  LOP3.LUT P0, RZ, R8, 0xff, RZ, 0xc0, !PT ;  /* 0x000000ff08ff7812 */ /* 0x000fe2000780c0ff */
[----:B------:R-:W-:-:S12]  /*58f0*/  IMAD.MOV.U32 R71, RZ, RZ, R26 ;  /* 0x000000ffff477224 */ /* 0x000fd800078e001a */
[----:B------:R-:W-:Y:S05]  /*5900*/  @P0 BRA `(.L_x_108) ;  /* 0xffffffbc00480947 */ /* 0x000fea000383ffff */
[----:B------:R-:W-:Y:S05]  /*5910*/  EXIT ;  /* 0x000000000000794d */ /* 0x000fea0003800000 */
.L_x_8:
[----:B0-----:R-:W-:Y:S01]  /*5920*/  ULDC.64 UR4, c[0x0][0x650] ;  /* 0x0001940000047ab9 */ /* 0x001fe20000000a00 */
        /* <DEDUP_REMOVED lines=25> */
.L_x_110:
[----:B------:R-:W0:Y:S01]  /*5ac0*/  LDC.64 R28, c[0x0][0x640] ;  /* 0x00019000ff1c7b82 */ /* 0x000e220000000a00 */
[-CC-:B------:R-:W-:Y:S01]  /*5ad0*/  SHF.R.U64 R21, R16, R6.reuse, R17.reuse ;  /* 0x0000000610157219 */ /* 0x180fe20000001211 */
[----:B------:R-:W-:Y:S01]  /*5ae0*/  IMAD.MOV.U32 R31, RZ, RZ, 0x1 ;  /* 0x00000001ff1f7424 */ /* 0x000fe200078e00ff */
[----:B------:R-:W-:Y:S02]  /*5af0*/  SHF.R.U32.HI R3, RZ, R6, R17 ;  /* 0x00000006ff037219 */ /* 0x000fe40000011611 */
[----:B------:R-:W-:-:S03]  /*5b00*/  IADD3 R15, P0, RZ, -R21, RZ ;  /* 0x80000015ff0f7210 */ /* 0x000fc60007f1e0ff */
[----:B------:R-:W1:Y:S02]  /*5b10*/  LDC R14, c[0x0][0x618] ;  /* 0x00018600ff0e7b82 */ /* 0x000e640000000800 */
[----:B------:R-:W-:Y:S02]  /*5b20*/  IMAD.X R3, RZ, RZ, ~R3, P0 ;  /* 0x000000ffff037224 */ /* 0x000fe400000e0e03 */
[----:B------:R-:W-:-:S04]  /*5b30*/  IMAD.WIDE.U32 R12, R15, R22, R4 ;  /* 0x000000160f0c7225 */ /* 0x000fc800078e0004 */
[----:B------:R-:W2:Y:S01]  /*5b40*/  LDC R16, c[0x0][0x608] ;  /* 0x00018200ff107b82 */ /* 0x000ea20000000800 */
[----:B------:R-:W-:-:S04]  /*5b50*/  IMAD R6, R3, R22, RZ ;  /* 0x0000001603067224 */ /* 0x000fc800078e02ff */
[----:B------:R-:W-:-:S03]  /*5b60*/  IMAD R3, R15, R23, R6 ;  /* 0x000000170f037224 */ /* 0x000fc600078e0206 */
[----:B------:R-:W3:Y:S01]  /*5b70*/  LDC R26, c[0x0][0x658] ;  /* 0x00019600ff1a7b82 */ /* 0x000ee20000000800 */
[----:B------:R-:W-:Y:S01]  /*5b80*/  IMAD.IADD R3, R13, 0x1, R3 ;  /* 0x000000010d037824 */ /* 0x000fe200078e0203 */
[----:B0-----:R-:W-:Y:S01]  /*5b90*/  ISETP.NE.U32.AND P0, PT, R28, RZ, PT ;  /* 0x000000ff1c00720c */ /* 0x001fe20003f05070 */
[----:B------:R-:W-:-:S03]  /*5ba0*/  IMAD.MOV.U32 R13, RZ, RZ, -0x1 ;  /* 0xffffffffff0d7424 */ /* 0x000fc600078e00ff */
        /* <DEDUP_REMOVED lines=25> */
.L_x_111:
[----:B-1----:R-:W-:Y:S01]  /*5d40*/  SHF.R.U64 R6, R12, R25, R13 ;  /* 0x000000190c067219 */ /* 0x002fe2000000120d */
[----:B0-----:R-:W-:Y:S01]  /*5d50*/  VIADD R13, R24, 0xffffffff ;  /* 0xffffffff180d7836 */ /* 0x001fe20000000000 */
[----:B------:R-:W-:Y:S01]  /*5d60*/  SHF.L.U32 R9, R31, R26, RZ ;  /* 0x0000001a1f097219 */ /* 0x000fe200000006ff */
[----:B------:R-:W-:Y:S01]  /*5d70*/  @P4 IMAD R10, R11, R20, R8 ;  /* 0x000000140b0a4224 */ /* 0x000fe200078e0208 */
[----:B------:R-:W-:Y:S01]  /*5d80*/  LOP3.LUT R3, R22, R33, RZ, 0xc0, !PT ;  /* 0x0000002116037212 */ /* 0x000fe200078ec0ff */
[----:B------:R-:W-:Y:S01]  /*5d90*/  IMAD.MOV R12, RZ, RZ, -R6 ;  /* 0x000000ffff0c7224 */ /* 0x000fe200078e0a06 */
[----:B------:R-:W-:Y:S01]  /*5da0*/  LOP3.LUT R18, R18, R13, RZ, 0xc0, !PT ;  /* 0x0000000d12127212 */ /* 0x000fe200078ec0ff */
[----:B------:R-:W-:Y:S02]  /*5db0*/  IMAD.MOV.U32 R17, RZ, RZ, R21 ;  /* 0x000000ffff117224 */ /* 0x000fe400078e0015 */
[----:B------:R-:W-:Y:S02]  /*5dc0*/  IMAD R9, R9, R6, R3 ;  /* 0x0000000609097224 */ /* 0x000fe400078e0203 */
[----:B--2---:R-:W-:-:S02]  /*5dd0*/  IMAD R3, R12, R27, R23 ;  /* 0x0000001b0c037224 */ /* 0x004fc400078e0217 */
[----:B---3--:R-:W-:Y:S02]  /*5de0*/  IMAD R10, R9, R30, R10 ;  /* 0x0000001e090a7224 */ /* 0x008fe400078e020a */
[----:B------:R-:W-:Y:S02]  /*5df0*/  IMAD.MOV.U32 R6, RZ, RZ, 0x1 ;  /* 0x00000001ff067424 */ /* 0x000fe400078e00ff */
[----:B------:R-:W-:-:S03]  /*5e00*/  IMAD R9, R3, R24, R18 ;  /* 0x0000001803097224 */ /* 0x000fc600078e0212 */
[----:B------:R-:W-:Y:S02]  /*5e10*/  PRMT R3, R6, 0x7610, R3 ;  /* 0x0000761006037816 */ /* 0x000fe40000000003 */
[----:B------:R-:W-:Y:S02]  /*5e20*/  SEL R6, R9, R10, !P4 ;  /* 0x0000000a09067207 */ /* 0x000fe40006000000 */
[----:B------:R-:W-:-:S07]  /*5e30*/  SEL R18, R10, R9, !P4 ;  /* 0x000000090a127207 */ /* 0x000fce0006000000 */
.L_x_109:
[----:B------:R-:W-:-:S08]  /*5e40*/  NOP ;  /* 0x0000000000007918 */ /* 0x000fd00000000000 */
[----:B------:R-:W0:-:S00]  /*5e50*/  USETMAXREG.DEALLOC.CTAPOOL 0x28 ;  /* 0x00000028000079c8 */ /* 0x000e0000080e0500 */
[----:B0-----:R-:W-:-:S13]  /*5e60*/  ISETP.NE.AND P0, PT, R7, RZ, PT ;  /* 0x000000ff0700720c */ /* 0x001fda0003f05270 */
[----:B------:R-:W-:Y:S05]  /*5e70*/  @P0 EXIT ;  /* 0x000000000000094d */ /* 0x000fea0003800000 */
[----:B------:R-:W-:Y:S01]  /*5e80*/  LOP3.LUT P0, RZ, R3, 0xff, RZ, 0xc0, !PT ;  /* 0x000000ff03ff7812 */ /* 0x000fe2000780c0ff */
[----:B------:R-:W-:Y:S02]  /*5e90*/  IMAD.MOV.U32 R3, RZ, RZ, 0x1 ;  /* 0x00000001ff037424 */ /* 0x000fe400078e00ff */
[----:B------:R-:W-:-:S10]  /*5ea0*/  IMAD.MOV.U32 R15, RZ, RZ, RZ ;  /* 0x000000ffff0f7224 */ /* 0x000fd400078e00ff */
[----:B------:R-:W-:Y:S05]  /*5eb0*/  @!P0 BRA `(.L_x_112) ;  /* 0x0000000c00448947 */ /* 0x000fea0003800000 */
[----:B------:R-:W0:Y:S01]  /*5ec0*/  LDC R3, c[0x0][0x28c] ;  /* 0x0000a300ff037b82 */ /* 0x000e220000000800 */
[----:B------:R-:W1:Y:S01]  /*5ed0*/  S2R R12, SR_CgaCtaId ;  /* 0x00000000000c7919 */ /* 0x000e620000008800 */
[----:B------:R-:W-:Y:S01]  /*5ee0*/  ULDC UR5, c[0x0][0x658] ;  /* 0x0001960000057ab9 */ /* 0x000fe20000000800 */
[----:B------:R-:W-:Y:S01]  /*5ef0*/  UMOV UR7, 0xffffffff ;  /* 0xffffffff00077882 */ /* 0x000fe20000000000 */
[----:B------:R-:W-:Y:S01]  /*5f00*/  ULDC UR6, c[0x0][0xc] ;  /* 0x0000030000067ab9 */ /* 0x000fe20000000800 */
[----:B------:R-:W-:Y:S01]  /*5f10*/  USHF.L.U32 UR8, UR7, UR5, URZ ;  /* 0x0000000507087299 */ /* 0x000fe2000800063f */
[----:B------:R-:W-:Y:S01]  /*5f20*/  BSSY B0, `(.L_x_112) ;  /* 0x00000ca000007945 */ /* 0x000fe20003800000 */
[----:B------:R-:W-:Y:S01]  /*5f30*/  UMOV UR9, 0x1 ;  /* 0x0000000100097882 */ /* 0x000fe20000000000 */
[----:B------:R-:W-:Y:S01]  /*5f40*/  ULDC UR7, c[0x0][0x10] ;  /* 0x0000040000077ab9 */ /* 0x000fe20000000800 */
[----:B------:R-:W-:Y:S01]  /*5f50*/  USHF.L.U32 UR18, UR9, UR5, URZ ;  /* 0x0000000509127299 */ /* 0x000fe2000800063f */
[----:B------:R-:W-:Y:S01]  /*5f60*/  IMAD.MOV.U32 R16, RZ, RZ, 0x1 ;  /* 0x00000001ff107424 */ /* 0x000fe200078e00ff */
[----:B------:R-:W-:Y:S01]  /*5f70*/  UIMAD.WIDE.U32 UR6, UR6, UR7, URZ ;  /* 0x00000007060672a5 */ /* 0x000fe2000f8e003f */
[----:B------:R-:W-:Y:S01]  /*5f80*/  LOP3.LUT R14, R2, 0x2, RZ, 0xfc, !PT ;  /* 0x00000002020e7812 */ /* 0x000fe200078efcff */
[----:B------:R-:W-:Y:S01]  /*5f90*/  ULDC UR5, c[0x0][0x14] ;  /* 0x0000050000057ab9 */ /* 0x000fe20000000800 */
[----:B------:R-:W-:Y:S01]  /*5fa0*/  IMAD.MOV.U32 R15, RZ, RZ, RZ ;  /* 0x000000ffff0f7224 */ /* 0x000fe200078e00ff */
[----:B------:R-:W-:-:S02]  /*5fb0*/  UIMAD.WIDE.U32 UR20, UR6, UR5, URZ ;  /* 0x00000005061472a5 */ /* 0x000fc4000f8e003f */
[----:B------:R-:W-:Y:S01]  /*5fc0*/  UIMAD UR13, UR7, UR5, URZ ;  /* 0x00000005070d72a4 */ /* 0x000fe2000f8e023f */
[----:B------:R-:W-:Y:S01]  /*5fd0*/  ULDC UR4, c[0x0][0x600] ;  /* 0x0001800000047ab9 */ /* 0x000fe20000000800 */
[----:B------:R-:W-:Y:S02]  /*5fe0*/  ULOP3.LUT UR17, URZ, UR8, URZ, 0x33, !UPT ;  /* 0x000000083f117292 */ /* 0x000fe4000f8e333f */
[----:B------:R-:W-:Y:S01]  /*5ff0*/  UIADD3 UR4, UR4, -0x1, URZ ;  /* 0xffffffff04047890 */ /* 0x000fe2000fffe03f */
[----:B0-----:R-:W-:Y:S01]  /*6000*/  VIADD R3, R3, 0x1f ;  /* 0x0000001f03037836 */ /* 0x001fe20000000000 */
[----:B------:R-:W-:Y:S01]  /*6010*/  UIADD3 UR13, UR21, UR13, URZ ;  /* 0x0000000d150d7290 */ /* 0x000fe2000fffe03f */
[----:B------:R-:W-:-:S03]  /*6020*/  ULDC.64 UR22, c[0x0][0x198] ;  /* 0x0000660000167ab9 */ /* 0x000fc60000000a00 */
[----:B------:R-:W-:-:S04]  /*6030*/  SHF.R.S32.HI R8, RZ, 0x1f, R3 ;  /* 0x0000001fff087819 */ /* 0x000fc80000011403 */
[----:B------:R-:W-:Y:S01]  /*6040*/  LEA.HI R8, R8, R3, RZ, 0x5 ;  /* 0x0000000308087211 */ /* 0x000fe200078f28ff */
[C---:B-1----:R-:W-:Y:S02]  /*6050*/  IMAD.SHL.U32 R11, R12.reuse, 0x10, RZ ;  /* 0x000000100c0b7824 */ /* 0x042fe400078e00ff */
[----:B------:R-:W-:Y:S01]  /*6060*/  IMAD.SHL.U32 R12, R12, 0x200, RZ ;  /* 0x000002000c0c7824 */ /* 0x000fe200078e00ff */
[----:B------:R-:W-:Y:S01]  /*6070*/  SHF.R.S32.HI R10, RZ, 0x5, R8 ;  /* 0x00000005ff0a7819 */ /* 0x000fe20000011408 */
[----:B------:R-:W-:Y:S01]  /*6080*/  IMAD.MOV.U32 R3, RZ, RZ, 0x1 ;  /* 0x00000001ff037424 */ /* 0x000fe200078e00ff */
[----:B------:R-:W-:Y:S02]  /*6090*/  LOP3.LUT R11, R11, 0x30, RZ, 0xc0, !PT ;  /* 0x000000300b0b7812 */ /* 0x000fe400078ec0ff */
[----:B------:R-:W-:Y:S01]  /*60a0*/  LOP3.LUT R12, R12, 0x600, RZ, 0xc0, !PT ;  /* 0x000006000c0c7812 */ /* 0x000fe200078ec0ff */
[----:B------:R-:W-:-:S07]  /*60b0*/  VIADD R13, R10, 0x1 ;  /* 0x000000010a0d7836 */ /* 0x000fce0000000000 */
.L_x_123:
[----:B------:R-:W-:-:S03]  /*60c0*/  UMOV UR5, 0xffffffff ;  /* 0xffffffff00057882 */ /* 0x000fc60000000000 */
[----:B------:R-:W-:Y:S05]  /*60d0*/  BRA.DIV UR5, `(.L_x_113) ;  /* 0x0000002205507947 */ /* 0x000fea000b800000 */
[----:B------:R-:W-:-:S13]  /*60e0*/  ELECT P0, URZ, PT ;  /* 0x00000000003f782f */ /* 0x000fda0003800000 */
.L_x_167:
[----:B------:R-:W0:Y:S01]  /*60f0*/  LDC R7, c[0x0][0x28c] ;  /* 0x0000a300ff077b82 */ /* 0x000e220000000800 */
[----:B------:R-:W-:Y:S01]  /*6100*/  BSSY B1, `(.L_x_114) ;  /* 0x0000038000017945 */ /* 0x000fe20003800000 */
[----:B0-----:R-:W-:-:S13]  /*6110*/  ISETP.LT.OR P0, PT, R7, 0x1, !P0 ;  /* 0x000000010700780c */ /* 0x001fda0004701670 */
[----:B------:R-:W-:Y:S05]  /*6120*/  @P0 BRA `(.L_x_115) ;  /* 0x0000000000d40947 */ /* 0x000fea0003800000 */
[----:B------:R-:W-:Y:S02]  /*6130*/  IMAD R20, R6, 0x40, R11 ;  /* 0x0000004006147824 */ /* 0x000fe400078e020b */
[----:B------:R-:W-:Y:S02]  /*6140*/  IMAD.SHL.U32 R19, R18, 0x80, RZ ;  /* 0x0000008012137824 */ /* 0x000fe400078e00ff */
[----:B------:R-:W-:Y:S02]  /*6150*/  IMAD.MOV.U32 R23, RZ, RZ, RZ ;  /* 0x000000ffff177224 */ /* 0x000fe400078e00ff */
[----:B------:R-:W-:Y:S02]  /*6160*/  IMAD.MOV.U32 R6, RZ, RZ, R13 ;  /* 0x000000ffff067224 */ /* 0x000fe400078e000d */
[----:B------:R-:W-:Y:S02]  /*6170*/  IMAD.MOV.U32 R7, RZ, RZ, R3 ;  /* 0x000000ffff077224 */ /* 0x000fe400078e0003 */
[----:B------:R-:W-:-:S07]  /*6180*/  IMAD.MOV.U32 R9, RZ, RZ, R15 ;  /* 0x000000ffff097224 */ /* 0x000fce00078e000f */
.L_x_118:
[----:B------:R-:W0:Y:S01]  /*6190*/  S2R R21, SR_CgaCtaId ;  /* 0x0000000000157919 */ /* 0x000e220000008800 */
[----:B------:R-:W-:Y:S02]  /*61a0*/  MOV R8, 0x400 ;  /* 0x0000040000087802 */ /* 0x000fe40000000f00 */
[----:B------:R-:W-:-:S13]  /*61b0*/  LOP3.LUT P1, RZ, R0, 0x7f, RZ, 0xc0, !PT ;  /* 0x0000007f00ff7812 */ /* 0x000fda000782c0ff */
[----:B------:R-:W1:Y:S01]  /*61c0*/  @!P1 LDC R18, c[0x0][0x500] ;  /* 0x00014000ff129b82 */ /* 0x000e620000000800 */
[----:B0-----:R-:W-:Y:S02]  /*61d0*/  LEA R22, R21, R8, 0x18 ;  /* 0x0000000815167211 */ /* 0x001fe400078ec0ff */
[----:B------:R-:W-:-:S03]  /*61e0*/  SHF.L.U32 R8, R7, 0x1f, RZ ;  /* 0x0000001f07087819 */ /* 0x000fc600000006ff */
[----:B------:R-:W-:-:S04]  /*61f0*/  IMAD R21, R9, 0x8, R22 ;  /* 0x0000000809157824 */ /* 0x000fc800078e0216 */
[----:B------:R-:W0:Y:S02]  /*6200*/  SYNCS.PHASECHK.TRANS64.TRYWAIT P0, [R21+URZ+0x128], R8 ;  /* 0x00012808150075a7 */ /* 0x000e24000800017f */
[----:B01----:R-:W-:Y:S05]  /*6210*/  @!P0 BRA `(.L_x_116) ;  /* 0x0000002000208947 */ /* 0x003fea0003800000 */
.L_x_168:
[----:B0-----:R-:W-:Y:S01]  /*6220*/  PRMT R8, R14, 0x9910, RZ ;  /* 0x000099100e087816 */ /* 0x001fe200000000ff */
[----:B------:R0:W-:Y:S03]  /*6230*/  @!P1 SYNCS.ARRIVE.TRANS64 RZ, [R21+URZ], R18 ;  /* 0x0000001215ff99a7 */ /* 0x0001e6000800003f */
[----:B------:R-:W-:-:S13]  /*6240*/  ISETP.NE.AND P0, PT, R8, 0x2, PT ;  /* 0x000000020800780c */ /* 0x000fda0003f05270 */
[----:B0-----:R-:W-:Y:S05]  /*6250*/  @P0 BRA `(.L_x_117) ;  /* 0x0000000000040947 */ /* 0x001fea0003800000 */
[----:B------:R-:W-:Y:S01]  /*6260*/  BPT.TRAP 0x1 ;  /* 0x000000040000795c */ /* 0x000fe20000300000 */
.L_x_117:
[----:B------:R-:W-:Y:S01]  /*6270*/  R2UR UR16, R22 ;  /* 0x00000000161072ca */ /* 0x000fe200000e0000 */
[----:B------:R-:W-:Y:S01]  /*6280*/  IMAD R22, R9, 0x1000, R22 ;  /* 0x0000100009167824 */ /* 0x000fe200078e0216 */
[----:B------:R-:W-:Y:S01]  /*6290*/  R2UR UR9, R21 ;  /* 0x00000000150972ca */ /* 0x000fe200000e0000 */
[----:B------:R-:W-:Y:S01]  /*62a0*/  IMAD R8, R9, 0x800, R12 ;  /* 0x0000080009087824 */ /* 0x000fe200078e020c */
[----:B------:R-:W-:Y:S01]  /*62b0*/  UIADD3 UR6, UP0, UR22, 0xf0, URZ ;  /* 0x000000f016067890 */ /* 0x000fe2000ff1e03f */
[----:B------:R-:W-:Y:S01]  /*62c0*/  VIADD R6, R6, 0xffffffff ;  /* 0xffffffff06067836 */ /* 0x000fe20000000000 */
[----:B------:R-:W-:Y:S01]  /*62d0*/  R2UR UR5, R22 ;  /* 0x00000000160572ca */ /* 0x000fe200000e0000 */
[----:B------:R-:W-:Y:S01]  /*62e0*/  UIADD3 UR24, UP1, UR22, 0x1f0, URZ ;  /* 0x000001f016187890 */ /* 0x000fe2000ff3e03f */
[----:B------:R-:W-:Y:S01]  /*62f0*/  R2UR UR8, R8 ;  /* 0x00000000080872ca */ /* 0x000fe200000e0000 */
[----:B------:R-:W-:Y:S01]  /*6300*/  UIADD3.X UR7, URZ, UR23, URZ, UP0, !UPT ;  /* 0x000000173f077290 */ /* 0x000fe200087fe43f */
[----:B------:R-:W-:Y:S01]  /*6310*/  R2UR UR11, R19 ;  /* 0x00000000130b72ca */ /* 0x000fe200000e0000 */
[----:B------:R-:W-:Y:S01]  /*6320*/  VIADD R9, R9, 0x1 ;  /* 0x0000000109097836 */ /* 0x000fe20000000000 */
[----:B------:R-:W-:Y:S01]  /*6330*/  R2UR UR10, R23 ;  /* 0x00000000170a72ca */ /* 0x000fe200000e0000 */
[----:B------:R-:W-:Y:S01]  /*6340*/  UIADD3.X UR25, URZ, UR23, URZ, UP1, !UPT ;  /* 0x000000173f197290 */ /* 0x000fe20008ffe43f */
[----:B------:R-:W-:Y:S01]  /*6350*/  R2UR UR12, R17 ;  /* 0x00000000110c72ca */ /* 0x000fe200000e0000 */
[----:B------:R-:W-:Y:S01]  /*6360*/  UMOV UR14, 0x0 ;  /* 0x00000000000e7882 */ /* 0x000fe20000000000 */
[----:B------:R-:W-:Y:S01]  /*6370*/  R2UR UR19, R20 ;  /* 0x00000000141372ca */ /* 0x000fe200000e0000 */
[----:B------:R-:W-:Y:S01]  /*6380*/  UMOV UR15, 0x10000000 ;  /* 0x10000000000f7882 */ /* 0x000fe20000000000 */
[----:B------:R-:W-:Y:S01]  /*6390*/  ISETP.GT.AND P1, PT, R6, 0x1, PT ;  /* 0x000000010600780c */ /* 0x000fe20003f24270 */
[----:B------:R-:W-:Y:S01]  /*63a0*/  UIADD3 UR5, UR5, 0x300, URZ ;  /* 0x0000030005057890 */ /* 0x000fe2000fffe03f */
[----:B------:R-:W-:Y:S01]  /*63b0*/  ISETP.NE.AND P0, PT, R9, 0x25, PT ;  /* 0x000000250900780c */ /* 0x000fe20003f05270 */
[----:B------:R-:W-:Y:S01]  /*63c0*/  UIADD3 UR16, UR16, 0x25300, UR8 ;  /* 0x0002530010107890 */ /* 0x000fe2000fffe008 */
[----:B------:R-:W-:Y:S01]  /*63d0*/  VIADD R23, R23, 0x20 ;  /* 0x0000002017177836 */ /* 0x000fe20000000000 */
[----:B------:R-:W-:Y:S01]  /*63e0*/  UMOV UR26, 0xf0000 ;  /* 0x000f0000001a7882 */ /* 0x000fe20000000000 */
[----:B------:R-:W-:-:S02]  /*63f0*/  SEL R8, RZ, 0x1, P0 ;  /* 0x00000001ff087807 */ /* 0x000fc40000000000 */
[----:B------:R-:W-:Y:S01]  /*6400*/  UMOV UR8, UR5 ;  /* 0x0000000500087c82 */ /* 0x000fe20008000000 */
[----:B------:R-:W-:Y:S01]  /*6410*/  SEL R9, R9, RZ, P0 ;  /* 0x000000ff09097207 */ /* 0x000fe20000000000 */
[----:B------:R0:W-:Y:S01]  /*6420*/  UTMALDG.3D [UR8], [UR6], desc[UR14] ;  /* 0x00000e08060075b4 */ /* 0x0001e20008011000 */
[----:B------:R-:W-:Y:S01]  /*6430*/  LOP3.LUT R7, R7, R8, RZ, 0x3c, !PT ;  /* 0x0000000807077212 */ /* 0x000fe200078e3cff */
[----:B0-----:R-:W-:Y:S01]  /*6440*/  UMOV UR11, UR19 ;  /* 0x00000013000b7c82 */ /* 0x001fe20008000000 */
[----:B------:R-:W-:Y:S02]  /*6450*/  UMOV UR8, UR16 ;  /* 0x0000001000087c82 */ /* 0x000fe40008000000 */
[----:B------:R0:W-:Y:S02]  /*6460*/  UTMALDG.3D.MULTICAST [UR8], [UR24], UR26, desc[UR14] ;  /* 0x00000e08180073b4 */ /* 0x0001e4000801181a */
[----:B0-----:R-:W-:Y:S05]  /*6470*/  @P1 BRA `(.L_x_118) ;  /* 0xfffffffc00441947 */ /* 0x001fea000383ffff */
.L_x_115:
[----:B------:R-:W-:Y:S05]  /*6480*/  BSYNC B1 ;  /* 0x0000000000017941 */ /* 0x000fea0003800000 */
.L_x_114:
[----:B------:R-:W-:Y:S01]  /*6490*/  LOP3.LUT P1, RZ, R16, 0xff, RZ, 0xc0, !PT ;  /* 0x000000ff10ff7812 */ /* 0x000fe2000782c0ff */
[C---:B------:R-:W-:Y:S01]  /*64a0*/  IMAD.IADD R15, R10.reuse, 0x1, R15 ;  /* 0x000000010a0f7824 */ /* 0x040fe200078e020f */
[----:B------:R-:W-:Y:S01]  /*64b0*/  ULDC.64 UR6, c[0x0][0x650] ;  /* 0x0001940000067ab9 */ /* 0x000fe20000000a00 */
[C---:B------:R-:W-:Y:S01]  /*64c0*/  ISETP.GE.U32.AND P2, PT, R10.reuse, 0x25, PT ;  /* 0x000000250a00780c */ /* 0x040fe20003f46070 */
[----:B------:R-:W-:Y:S01]  /*64d0*/  BSSY B1, `(.L_x_119) ;  /* 0x000006c000017945 */ /* 0x000fe20003800000 */
[C---:B------:R-:W-:Y:S01]  /*64e0*/  IMAD.WIDE.U32 R6, R15.reuse, -0x45306eb3, RZ ;  /* 0xbacf914d0f067825 */ /* 0x040fe200078e00ff */
[----:B------:R-:W-:Y:S02]  /*64f0*/  ISETP.GT.U32.AND P0, PT, R15, 0x24, PT ;  /* 0x000000240f00780c */ /* 0x000fe40003f04070 */
[----:B------:R-:W-:Y:S01]  /*6500*/  PRMT R16, RZ, 0x7610, R16 ;  /* 0x00007610ff107816 */ /* 0x000fe20000000010 */
[----:B------:R-:W-:Y:S01]  /*6510*/  IMAD.MOV.U32 R18, RZ, RZ, -0x1 ;  /* 0xffffffffff127424 */ /* 0x000fe200078e00ff */
[----:B------:R-:W-:Y:S01]  /*6520*/  ISETP.LT.U32.AND P0, PT, R10, 0x25, P0 ;  /* 0x000000250a00780c */ /* 0x000fe20000701070 */
[----:B------:R-:W-:-:S02]  /*6530*/  IMAD.MOV.U32 R17, RZ, RZ, -0x1 ;  /* 0xffffffffff117424 */ /* 0x000fc400078e00ff */
[----:B------:R-:W0:Y:S01]  /*6540*/  @P1 S2R R9, SR_CgaCtaId ;  /* 0x0000000000091919 */ /* 0x000e220000008800 */
[----:B------:R-:W-:Y:S02]  /*6550*/  SEL R6, RZ, 0x1, !P0 ;  /* 0x00000001ff067807 */ /* 0x000fe40004000000 */
[----:B------:R-:W-:Y:S02]  /*6560*/  IADD3 R4, P0, R4, UR20, RZ ;  /* 0x0000001404047c10 */ /* 0x000fe4000ff1e0ff */
[----:B------:R-:W-:Y:S02]  /*6570*/  @P1 MOV R8, 0x400 ;  /* 0x0000040000081802 */ /* 0x000fe40000000f00 */
[----:B------:R-:W-:Y:S02]  /*6580*/  IADD3.X R5, R5, UR13, RZ, P0, !PT ;  /* 0x0000000d05057c10 */ /* 0x000fe400087fe4ff */
[----:B------:R-:W-:Y:S02]  /*6590*/  ISETP.GE.U32.AND P0, PT, R4, UR6, PT ;  /* 0x0000000604007c0c */ /* 0x000fe4000bf06070 */
[----:B------:R-:W-:-:S02]  /*65a0*/  LOP3.LUT R3, R3, R6, RZ, 0x3c, !PT ;  /* 0x0000000603037212 */ /* 0x000fc400078e3cff */
[----:B------:R-:W-:Y:S02]  /*65b0*/  ISETP.GE.U32.AND.EX P0, PT, R5, UR7, PT, P0 ;  /* 0x0000000705007c0c */ /* 0x000fe4000bf06100 */
[----:B0-----:R-:W-:Y:S01]  /*65c0*/  @P1 LEA R8, R9, R8, 0x18 ;  /* 0x0000000809081211 */ /* 0x001fe200078ec0ff */
[----:B------:R-:W-:-:S03]  /*65d0*/  IMAD.IADD R9, R15, 0x1, -R7 ;  /* 0x000000010f097824 */ /* 0x000fc600078e0a07 */
[----:B------:R0:W-:Y:S02]  /*65e0*/  @P1 SYNCS.ARRIVE.TRANS64.A1T0 RZ, [R8+URZ+0x268], RZ ;  /* 0x000268ff08ff19a7 */ /* 0x0001e4000810003f */
[----:B------:R-:W-:Y:S02]  /*65f0*/  LEA.HI R9, R9, R7, RZ, 0x1f ;  /* 0x0000000709097211 */ /* 0x000fe400078ff8ff */
[----:B------:R-:W-:Y:S02]  /*6600*/  PRMT R7, RZ, 0x7610, R7 ;  /* 0x00007610ff077816 */ /* 0x000fe40000000007 */
[----:B------:R-:W-:-:S04]  /*6610*/  SHF.R.U32.HI R6, RZ, 0x5, R9 ;  /* 0x00000005ff067819 */ /* 0x000fc80000011609 */
[----:B------:R-:W-:Y:S01]  /*6620*/  @P2 LOP3.LUT R3, R3, 0x1, R6, 0x78, !PT ;  /* 0x0000000103032812 */ /* 0x000fe200078e7806 */
[----:B------:R-:W-:Y:S02]  /*6630*/  IMAD R15, R6, -0x25, R15 ;  /* 0xffffffdb060f7824 */ /* 0x000fe400078e020f */
[----:B------:R-:W-:Y:S01]  /*6640*/  IMAD.MOV.U32 R6, RZ, RZ, -0x1 ;  /* 0xffffffffff067424 */ /* 0x000fe200078e00ff */
[----:B0-----:R-:W-:Y:S06]  /*6650*/  @P0 BRA `(.L_x_120) ;  /* 0x00000004004c0947 */ /* 0x001fec0003800000 */
[----:B------:R-:W0:Y:S01]  /*6660*/  S2R R18, SR_CTAID.X ;  /* 0x0000000000127919 */ /* 0x000e220000002500 */
[----:B------:R-:W-:Y:S01]  /*6670*/  ULDC.64 UR6, c[0x0][0x628] ;  /* 0x00018a0000067ab9 */ /* 0x000fe20000000a00 */
[----:B------:R-:W-:Y:S01]  /*6680*/  ULDC UR8, c[0x0][0x630] ;  /* 0x00018c0000087ab9 */ /* 0x000fe20000000800 */
[----:B------:R-:W-:Y:S01]  /*6690*/  ISETP.NE.U32.AND P0, PT, RZ, UR6, PT ;  /* 0x00000006ff007c0c */ /* 0x000fe2000bf05070 */
[----:B------:R-:W1:Y:S01]  /*66a0*/  S2R R19, SR_CTAID.Y ;  /* 0x0000000000137919 */ /* 0x000e620000002600 */
[----:B------:R-:W-:Y:S01]  /*66b0*/  ULDC UR9, c[0x0][0x150] ;  /* 0x0000540000097ab9 */ /* 0x000fe20000000800 */
[----:B------:R-:W-:Y:S01]  /*66c0*/  IMAD.MOV.U32 R6, RZ, RZ, R4 ;  /* 0x000000ffff067224 */ /* 0x000fe200078e0004 */
[----:B------:R-:W-:Y:S01]  /*66d0*/  ISETP.NE.AND.EX P0, PT, RZ, UR7, PT, P0 ;  /* 0x00000007ff007c0c */ /* 0x000fe2000bf05300 */
[----:B------:R-:W-:Y:S01]  /*66e0*/  IMAD.MOV.U32 R7, RZ, RZ, R5 ;  /* 0x000000ffff077224 */ /* 0x000fe200078e0005 */
[----:B0-----:R-:W-:-:S11]  /*66f0*/  I2FP.F32.U32 R20, R18 ;  /* 0x0000001200147245 */ /* 0x001fd60000201000 */
[----:B------:R-:W-:Y:S05]  /*6700*/  @!P0 BRA `(.L_x_121) ;  /* 0x0000000000288947 */ /* 0x000fea0003800000 */
[----:B------:R-:W-:Y:S02]  /*6710*/  ULDC UR5, c[0x0][0x634] ;  /* 0x00018d0000057ab9 */ /* 0x000fe40000000800 */
[----:B------:R-:W-:-:S05]  /*6720*/  IADD3 R7, P0, R4, UR5, RZ ;  /* 0x0000000504077c10 */ /* 0x000fca000ff1e0ff */
[----:B------:R-:W-:-:S04]  /*6730*/  IMAD.X R17, RZ, RZ, R5, P0 ;  /* 0x000000ffff117224 */ /* 0x000fc800000e0605 */
[----:B------:R-:W-:-:S04]  /*6740*/  IMAD.WIDE.U32 R8, R17, UR6, RZ ;  /* 0x0000000611087c25 */ /* 0x000fc8000f8e00ff */
[----:B------:R-:W-:-:S04]  /*6750*/  IMAD.WIDE.U32 R8, P0, R7, UR7, R8 ;  /* 0x0000000707087c25 */ /* 0x000fc8000f800008 */
[----:B------:R-:W-:-:S04]  /*6760*/  IMAD.WIDE.U32 R6, R7, UR6, RZ ;  /* 0x0000000607067c25 */ /* 0x000fc8000f8e00ff */
[----:B------:R-:W-:Y:S01]  /*6770*/  IMAD.MOV.U32 R6, RZ, RZ, R9 ;  /* 0x000000ffff067224 */ /* 0x000fe200078e0009 */
[----:B------:R-:W-:Y:S01]  /*6780*/  IADD3 RZ, P1, R7, R8, RZ ;  /* 0x0000000807ff7210 */ /* 0x000fe20007f3e0ff */
[----:B------:R-:W-:-:S04]  /*6790*/  IMAD.X R7, RZ, RZ, RZ, P0 ;  /* 0x000000ffff077224 */ /* 0x000fc800000e06ff */
[----:B------:R-:W-:-:S08]  /*67a0*/  IMAD.WIDE.U32.X R6, R17, UR7, R6, P1 ;  /* 0x0000000711067c25 */ /* 0x000fd000088e0406 */
.L_x_121:
[--C-:B------:R-:W-:Y:S01]  /*67b0*/  SHF.R.U64 R17, R6, UR8, R7.reuse ;  /* 0x0000000806117c19 */ /* 0x100fe20008001207 */
[----:B------:R-:W-:Y:S01]  /*67c0*/  FMUL R20, R20, UR9 ;  /* 0x0000000914147c20 */ /* 0x000fe20008400000 */
[----:B------:R-:W0:Y:S01]  /*67d0*/  LDC R21, c[0x0][0x144] ;  /* 0x00005100ff157b82 */ /* 0x000e220000000800 */
[----:B-1----:R-:W-:Y:S01]  /*67e0*/  I2FP.F32.U32 R8, R19 ;  /* 0x0000001300087245 */ /* 0x002fe20000201000 */
[----:B------:R-:W-:Y:S01]  /*67f0*/  ULDC UR5, c[0x0][0x154] ;  /* 0x0000550000057ab9 */ /* 0x000fe20000000800 */
[----:B------:R-:W-:Y:S01]  /*6800*/  SHF.R.U32.HI R6, RZ, UR8, R7 ;  /* 0x00000008ff067c19 */ /* 0x000fe20008011607 */
[----:B------:R-:W-:Y:S01]  /*6810*/  ULDC.64 UR6, c[0x0][0x620] ;  /* 0x0001880000067ab9 */ /* 0x000fe20000000a00 */
[----:B------:R-:W-:Y:S01]  /*6820*/  IADD3 R7, P0, RZ, -R17, RZ ;  /* 0x80000011ff077210 */ /* 0x000fe20007f1e0ff */
[----:B------:R-:W1:Y:S01]  /*6830*/  F2I.U32.TRUNC.NTZ R20, R20 ;  /* 0x0000001400147305 */ /* 0x000e62000020f000 */
[----:B------:R-:W-:Y:S01]  /*6840*/  FMUL R8, R8, UR5 ;  /* 0x0000000508087c20 */ /* 0x000fe20008400000 */
[----:B------:R-:W2:Y:S01]  /*6850*/  LDC R22, c[0x0][0x148] ;  /* 0x00005200ff167b82 */ /* 0x000ea20000000800 */
[----:B------:R-:W-:Y:S01]  /*6860*/  ULDC UR5, c[0x0][0x618] ;  /* 0x0001860000057ab9 */ /* 0x000fe20000000800 */
[----:B------:R-:W-:-:S04]  /*6870*/  IMAD.X R6, RZ, RZ, ~R6, P0 ;  /* 0x000000ffff067224 */ /* 0x000fc800000e0e06 */
[----:B------:R-:W-:Y:S01]  /*6880*/  IMAD R6, R6, UR6, RZ ;  /* 0x0000000606067c24 */ /* 0x000fe2000f8e02ff */
[----:B------:R-:W3:Y:S03]  /*6890*/  F2I.U32.TRUNC.NTZ R8, R8 ;  /* 0x0000000800087305 */ /* 0x000ee6000020f000 */
[C---:B------:R-:W-:Y:S02]  /*68a0*/  IMAD R9, R7.reuse, UR7, R6 ;  /* 0x0000000707097c24 */ /* 0x040fe4000f8e0206 */
[----:B------:R-:W-:Y:S01]  /*68b0*/  IMAD.WIDE.U32 R6, R7, UR6, R4 ;  /* 0x0000000607067c25 */ /* 0x000fe2000f8e0004 */
[----:B------:R-:W-:Y:S02]  /*68c0*/  ULDC.64 UR6, c[0x0][0x640] ;  /* 0x0001900000067ab9 */ /* 0x000fe40000000a00 */
[----:B------:R-:W-:Y:S01]  /*68d0*/  ISETP.NE.U32.AND P0, PT, RZ, UR6, PT ;  /* 0x00000006ff007c0c */ /* 0x000fe2000bf05070 */
[----:B-1----:R-:W-:-:S02]  /*68e0*/  IMAD.MOV R20, RZ, RZ, -R20 ;  /* 0x000000ffff147224 */ /* 0x002fc400078e0a14 */
[----:B------:R-:W-:Y:S01]  /*68f0*/  IMAD.IADD R7, R7, 0x1, R9 ;  /* 0x0000000107077824 */ /* 0x000fe200078e0209 */
[----:B------:R-:W-:Y:S01]  /*6900*/  ISETP.NE.AND.EX P0, PT, RZ, UR7, PT, P0 ;  /* 0x00000007ff007c0c */ /* 0x000fe2000bf05300 */
[----:B0-----:R-:W-:-:S03]  /*6910*/  IMAD R18, R21, R20, R18 ;  /* 0x0000001415127224 */ /* 0x001fc600078e0212 */
[--C-:B------:R-:W-:Y:S01]  /*6920*/  SHF.R.U64 R20, R6, UR5, R7.reuse ;  /* 0x0000000506147c19 */ /* 0x100fe20008001207 */
[----:B---3--:R-:W-:Y:S01]  /*6930*/  IMAD.MOV R6, RZ, RZ, -R8 ;  /* 0x000000ffff067224 */ /* 0x008fe200078e0a08 */
[----:B------:R-:W-:Y:S01]  /*6940*/  SHF.R.U32.HI R7, RZ, UR5, R7 ;  /* 0x00000005ff077c19 */ /* 0x000fe20008011607 */
[----:B------:R-:W-:Y:S02]  /*6950*/  ULDC UR5, c[0x0][0x608] ;  /* 0x0001820000057ab9 */ /* 0x000fe40000000800 */
[----:B--2---:R-:W-:Y:S01]  /*6960*/  @P4 IMAD R18, R22, R6, R19 ;  /* 0x0000000616124224 */ /* 0x004fe200078e0213 */
[--C-:B------:R-:W-:Y:S02]  /*6970*/  SHF.R.U64 R22, R20, UR5, R7.reuse ;  /* 0x0000000514167c19 */ /* 0x100fe40008001207 */
[----:B------:R-:W-:Y:S01]  /*6980*/  SHF.R.U32.HI R7, RZ, UR5, R7 ;  /* 0x00000005ff077c19 */ /* 0x000fe20008011607 */
[----:B------:R-:W-:-:S03]  /*6990*/  ULDC UR5, c[0x0][0x658] ;  /* 0x0001960000057ab9 */ /* 0x000fc60000000800 */
[--C-:B------:R-:W-:Y:S02]  /*69a0*/  SHF.R.U64 R19, R22, UR5, R7.reuse ;  /* 0x0000000516137c19 */ /* 0x100fe40008001207 */
[----:B------:R-:W-:-:S03]  /*69b0*/  SHF.R.U32.HI R21, RZ, UR5, R7 ;  /* 0x00000005ff157c19 */ /* 0x000fc60008011607 */
[----:B------:R-:W-:Y:S02]  /*69c0*/  IMAD.MOV.U32 R8, RZ, RZ, R19 ;  /* 0x000000ffff087224 */ /* 0x000fe400078e0013 */
[----:B------:R-:W-:Y:S01]  /*69d0*/  IMAD.MOV.U32 R7, RZ, RZ, R21 ;  /* 0x000000ffff077224 */ /* 0x000fe200078e0015 */
[----:B------:R-:W-:Y:S06]  /*69e0*/  @!P0 BRA `(.L_x_122) ;  /* 0x00000000002c8947 */ /* 0x000fec0003800000 */
        /* <DEDUP_REMOVED lines=9> */
[----:B------:R-:W-:-:S04]  /*6a80*/  IMAD.WIDE.U32.X R6, R21, UR7, R6, P1 ;  /* 0x0000000715067c25 */ /* 0x000fc800088e0406 */
[----:B------:R-:W-:-:S07]  /*6a90*/  IMAD.MOV.U32 R8, RZ, RZ, R6 ;  /* 0x000000ffff087224 */ /* 0x000fce00078e0006 */
.L_x_122:
[----:B------:R-:W-:Y:S01]  /*6aa0*/  ULDC UR5, c[0x0][0x648] ;  /* 0x0001920000057ab9 */ /* 0x000fe20000000800 */
[----:B------:R-:W-:Y:S01]  /*6ab0*/  LOP3.LUT R6, R22, UR17, RZ, 0xc0, !PT ;  /* 0x0000001116067c12 */ /* 0x000fe2000f8ec0ff */
[----:B------:R-:W-:Y:S01]  /*6ac0*/  ULDC UR6, c[0x0][0x610] ;  /* 0x0001840000067ab9 */ /* 0x000fe20000000800 */
[----:B------:R-:W-:Y:S01]  /*6ad0*/  SHF.R.U64 R7, R8, UR5, R7 ;  /* 0x0000000508077c19 */ /* 0x000fe20008001207 */
[----:B------:R-:W-:Y:S01]  /*6ae0*/  ULDC UR5, c[0x0][0x638] ;  /* 0x00018e0000057ab9 */ /* 0x000fe20000000800 */
[----:B------:R-:W-:-:S03]  /*6af0*/  LOP3.LUT R20, R20, UR4, RZ, 0xc0, !PT ;  /* 0x0000000414147c12 */ /* 0x000fc6000f8ec0ff */
[----:B------:R-:W-:Y:S02]  /*6b00*/  IMAD.MOV R8, RZ, RZ, -R7 ;  /* 0x000000ffff087224 */ /* 0x000fe400078e0a07 */
[----:B------:R-:W-:Y:S02]  /*6b10*/  IMAD R7, R7, UR18, R6 ;  /* 0x0000001207077c24 */ /* 0x000fe4000f8e0206 */
[----:B------:R-:W-:Y:S01]  /*6b20*/  IMAD R19, R8, UR5, R19 ;  /* 0x0000000508137c24 */ /* 0x000fe2000f8e0213 */
[----:B------:R-:W-:Y:S01]  /*6b30*/  ULDC UR5, c[0x0][0x600] ;  /* 0x0001800000057ab9 */ /* 0x000fe20000000800 */
[----:B------:R-:W-:Y:S02]  /*6b40*/  IMAD R18, R7, UR6, R18 ;  /* 0x0000000607127c24 */ /* 0x000fe4000f8e0212 */
[----:B------:R-:W-:Y:S02]  /*6b50*/  IMAD R19, R19, UR5, R20 ;  /* 0x0000000513137c24 */ /* 0x000fe4000f8e0214 */
[----:B------:R-:W-:-:S03]  /*6b60*/  IMAD.MOV.U32 R7, RZ, RZ, 0x1 ;  /* 0x00000001ff077424 */ /* 0x000fc600078e00ff */
[----:B------:R-:W-:Y:S02]  /*6b70*/  SEL R6, R19, R18, !P4 ;  /* 0x0000001213067207 */ /* 0x000fe40006000000 */
[----:B------:R-:W-:-:S07]  /*6b80*/  SEL R18, R18, R19, !P4 ;  /* 0x0000001312127207 */ /* 0x000fce0006000000 */
.L_x_120:
[----:B------:R-:W-:Y:S05]  /*6b90*/  BSYNC B1 ;  /* 0x0000000000017941 */ /* 0x000fea0003800000 */
.L_x_119:
[----:B------:R-:W-:-:S13]  /*6ba0*/  LOP3.LUT P0, RZ, R7, 0xff, RZ, 0xc0, !PT ;  /* 0x000000ff07ff7812 */ /* 0x000fda000780c0ff */
[----:B------:R-:W-:Y:S05]  /*6bb0*/  @P0 BRA `(.L_x_123) ;  /* 0xfffffff400400947 */ /* 0x000fea000383ffff */
[----:B------:R-:W-:Y:S05]  /*6bc0*/  BSYNC B0 ;  /* 0x0000000000007941 */ /* 0x000fea0003800000 */
.L_x_112:
[----:B------:R-:W-:-:S03]  /*6bd0*/  UMOV UR5, 0xffffffff ;  /* 0xffffffff00057882 */ /* 0x000fc60000000000 */
[----:B------:R-:W-:Y:S05]  /*6be0*/  BRA.DIV UR5, `(.L_x_124) ;  /* 0x0000001605c07947 */ /* 0x000fea000b800000 */
[----:B------:R-:W-:-:S13]  /*6bf0*/  ELECT P0, URZ, PT ;  /* 0x00000000003f782f */ /* 0x000fda0003800000 */
.L_x_171:
[----:B------:R-:W-:Y:S04]  /*6c00*/  BSSY B0, `(.L_x_125) ;  /* 0x0000154000007945 */ /* 0x000fe80003800000 */
[----:B------:R-:W-:Y:S05]  /*6c10*/  @!P0 BRA `(.L_x_126) ;  /* 0x0000001400488947 */ /* 0x000fea0003800000 */
[----:B------:R-:W-:-:S04]  /*6c20*/  LOP3.LUT R2, R2, 0x2, RZ, 0xfc, !PT ;  /* 0x0000000202027812 */ /* 0x000fc800078efcff */
[----:B------:R-:W-:-:S13]  /*6c30*/  ISETP.NE.AND P0, PT, R2, 0x3, PT ;  /* 0x000000030200780c */ /* 0x000fda0003f05270 */
[----:B------:R-:W-:Y:S05]  /*6c40*/  @!P0 BRA `(.L_x_127) ;  /* 0x0000000000048947 */ /* 0x000fea0003800000 */
[----:B------:R-:W-:Y:S01]  /*6c50*/  BPT.TRAP 0x1 ;  /* 0x000000040000795c */ /* 0x000fe20000300000 */
.L_x_127:
[----:B------:R-:W0:Y:S01]  /*6c60*/  S2R R5, SR_CgaCtaId ;  /* 0x0000000000057919 */ /* 0x000e220000008800 */
[----:B------:R-:W-:Y:S02]  /*6c70*/  MOV R0, 0x400 ;  /* 0x0000040000007802 */ /* 0x000fe40000000f00 */
[----:B------:R-:W-:Y:S02]  /*6c80*/  SHF.L.U32 R4, R3, 0x1f, RZ ;  /* 0x0000001f03047819 */ /* 0x000fe400000006ff */
[----:B0-----:R-:W-:-:S05]  /*6c90*/  LEA R0, R5, R0, 0x18 ;  /* 0x0000000005007211 */ /* 0x001fca00078ec0ff */
[----:B------:R-:W-:-:S04]  /*6ca0*/  VIADD R0, R0, 0x128 ;  /* 0x0000012800007836 */ /* 0x000fc80000000000 */
[C---:B------:R-:W-:Y:S02]  /*6cb0*/  IMAD R7, R15.reuse, 0x8, R0 ;  /* 0x000000080f077824 */ /* 0x040fe400078e0200 */
[----:B------:R-:W-:Y:S02]  /*6cc0*/  VIADD R15, R15, 0x1 ;  /* 0x000000010f0f7836 */ /* 0x000fe40000000000 */
[----:B------:R-:W0:Y:S03]  /*6cd0*/  SYNCS.PHASECHK.TRANS64.TRYWAIT P0, [R7+URZ], R4 ;  /* 0x00000004070075a7 */ /* 0x000e26000800017f */
[----:B------:R-:W-:-:S04]  /*6ce0*/  ISETP.NE.AND P1, PT, R15, 0x25, PT ;  /* 0x000000250f00780c */ /* 0x000fc80003f25270 */
[----:B------:R-:W-:Y:S02]  /*6cf0*/  SEL R2, RZ, 0x1, P1 ;  /* 0x00000001ff027807 */ /* 0x000fe40000800000 */
[----:B------:R-:W-:Y:S02]  /*6d00*/  SEL R15, R15, RZ, P1 ;  /* 0x000000ff0f0f7207 */ /* 0x000fe40000800000 */
[----:B------:R-:W-:-:S03]  /*6d10*/  LOP3.LUT R6, R3, R2, RZ, 0x3c, !PT ;  /* 0x0000000203067212 */ /* 0x000fc600078e3cff */
[----:B------:R-:W-:Y:S01]  /*6d20*/  IMAD R8, R15, 0x8, R0 ;  /* 0x000000080f087824 */ /* 0x000fe200078e0200 */
[----:B------:R-:W-:Y:S01]  /*6d30*/  SHF.L.U32 R5, R6, 0x1f, RZ ;  /* 0x0000001f06057819 */ /* 0x000fe200000006ff */
[----:B0-----:R-:W-:Y:S06]  /*6d40*/  @!P0 BRA `(.L_x_128) ;  /* 0x0000001400888947 */ /* 0x001fec0003800000 */
.L_x_172:
[----:B------:R-:W1:Y:S01]  /*6d50*/  SYNCS.PHASECHK.TRANS64.TRYWAIT P0, [R8+URZ], R5 ;  /* 0x00000005080075a7 */ /* 0x000e62000800017f */
[----:B------:R-:W-:-:S05]  /*6d60*/  VIADD R2, R15, 0x1 ;  /* 0x000000010f027836 */ /* 0x000fca0000000000 */
[----:B------:R-:W-:-:S04]  /*6d70*/  ISETP.NE.AND P1, PT, R2, 0x25, PT ;  /* 0x000000250200780c */ /* 0x000fc80003f25270 */
[----:B------:R-:W-:Y:S02]  /*6d80*/  SEL R3, RZ, 0x1, P1 ;  /* 0x00000001ff037807 */ /* 0x000fe40000800000 */
[----:B0-----:R-:W-:Y:S02]  /*6d90*/  SEL R7, R2, RZ, P1 ;  /* 0x000000ff02077207 */ /* 0x001fe40000800000 */
[----:B------:R-:W-:-:S03]  /*6da0*/  LOP3.LUT R6, R6, R3, RZ, 0x3c, !PT ;  /* 0x0000000306067212 */ /* 0x000fc600078e3cff */
[----:B------:R-:W-:Y:S01]  /*6db0*/  IMAD R9, R7, 0x8, R0 ;  /* 0x0000000807097824 */ /* 0x000fe200078e0200 */
[----:B------:R-:W-:Y:S01]  /*6dc0*/  SHF.L.U32 R4, R6, 0x1f, RZ ;  /* 0x0000001f06047819 */ /* 0x000fe200000006ff */
[----:B-1----:R-:W-:Y:S06]  /*6dd0*/  @!P0 BRA `(.L_x_129) ;  /* 0x0000001400788947 */ /* 0x002fec0003800000 */
.L_x_173:
[----:B------:R-:W1:Y:S01]  /*6de0*/  SYNCS.PHASECHK.TRANS64.TRYWAIT P0, [R9+URZ], R4 ;  /* 0x00000004090075a7 */ /* 0x000e62000800017f */
[----:B------:R-:W-:-:S05]  /*6df0*/  VIADD R2, R7, 0x1 ;  /* 0x0000000107027836 */ /* 0x000fca0000000000 */
[----:B------:R-:W-:-:S04]  /*6e00*/  ISETP.NE.AND P1, PT, R2, 0x25, PT ;  /* 0x000000250200780c */ /* 0x000fc80003f25270 */
[----:B------:R-:W-:Y:S02]  /*6e10*/  SEL R3, RZ, 0x1, P1 ;  /* 0x00000001ff037807 */ /* 0x000fe40000800000 */
[----:B------:R-:W-:Y:S02]  /*6e20*/  SEL R7, R2, RZ, P1 ;  /* 0x000000ff02077207 */ /* 0x000fe40000800000 */
[----:B------:R-:W-:-:S03]  /*6e30*/  LOP3.LUT R6, R6, R3, RZ, 0x3c, !PT ;  /* 0x0000000306067212 */ /* 0x000fc600078e3cff */
[----:B0-----:R-:W-:Y:S01]  /*6e40*/  IMAD R8, R7, 0x8, R0 ;  /* 0x0000000807087824 */ /* 0x001fe200078e0200 */
[----:B------:R-:W-:Y:S01]  /*6e50*/  SHF.L.U32 R5, R6, 0x1f, RZ ;  /* 0x0000001f06057819 */ /* 0x000fe200000006ff */
[----:B-1----:R-:W-:Y:S06]  /*6e60*/  @!P0 BRA `(.L_x_130) ;  /* 0x0000001400688947 */ /* 0x002fec0003800000 */
.L_x_174:
        /* <DEDUP_REMOVED lines=9> */
.L_x_175:
        /* <DEDUP_REMOVED lines=9> */
.L_x_176:
        /* <DEDUP_REMOVED lines=9> */
.L_x_177:
        /* <DEDUP_REMOVED lines=9> */
.L_x_178:
        /* <DEDUP_REMOVED lines=9> */
.L_x_179:
        /* <DEDUP_REMOVED lines=9> */
.L_x_180:
        /* <DEDUP_REMOVED lines=9> */
.L_x_181:
        /* <DEDUP_REMOVED lines=9> */
.L_x_182:
        /* <DEDUP_REMOVED lines=9> */
.L_x_183:
        /* <DEDUP_REMOVED lines=9> */
.L_x_184:
        /* <DEDUP_REMOVED lines=9> */
.L_x_185:
        /* <DEDUP_REMOVED lines=9> */
.L_x_186:
        /* <DEDUP_REMOVED lines=9> */
.L_x_187:
        /* <DEDUP_REMOVED lines=9> */
.L_x_188:
        /* <DEDUP_REMOVED lines=9> */
.L_x_189:
        /* <DEDUP_REMOVED lines=9> */
.L_x_190:
        /* <DEDUP_REMOVED lines=9> */
.L_x_191:
        /* <DEDUP_REMOVED lines=9> */
.L_x_192:
        /* <DEDUP_REMOVED lines=9> */
.L_x_193:
        /* <DEDUP_REMOVED lines=9> */
.L_x_194:
        /* <DEDUP_REMOVED lines=9> */
.L_x_195:
        /* <DEDUP_REMOVED lines=9> */
.L_x_196:
        /* <DEDUP_REMOVED lines=9> */
.L_x_197:
        /* <DEDUP_REMOVED lines=9> */
.L_x_198:
        /* <DEDUP_REMOVED lines=9> */
.L_x_199:
        /* <DEDUP_REMOVED lines=9> */
.L_x_200:
        /* <DEDUP_REMOVED lines=9> */
.L_x_201:
        /* <DEDUP_REMOVED lines=9> */
.L_x_202:
        /* <DEDUP_REMOVED lines=9> */
.L_x_203:
        /* <DEDUP_REMOVED lines=9> */
.L_x_204:
        /* <DEDUP_REMOVED lines=9> */
.L_x_205:
[----:B------:R-:W1:Y:S01]  /*7fe0*/  SYNCS.PHASECHK.TRANS64.TRYWAIT P0, [R9+URZ], R4 ;  /* 0x00000004090075a7 */ /* 0x000e62000800017f */
[----:B------:R-:W-:-:S05]  /*7ff0*/  VIADD R2, R7, 0x1 ;  /* 0x0000000107027836 */ /* 0x000fca0000000000 */
[----:B------:R-:W-:-:S04]  /*8000*/  ISETP.NE.AND P1, PT, R2, 0x25, PT ;  /* 0x000000250200780c */ /* 0x000fc80003f25270 */
[----:B------:R-:W-:Y:S02]  /*8010*/  SEL R3, RZ, 0x1, P1 ;  /* 0x00000001ff037807 */ /* 0x000fe40000800000 */
[----:B------:R-:W-:Y:S02]  /*8020*/  SEL R7, R2, RZ, P1 ;  /* 0x000000ff02077207 */ /* 0x000fe40000800000 */
[----:B------:R-:W-:-:S03]  /*8030*/  LOP3.LUT R11, R6, R3, RZ, 0x3c, !PT ;  /* 0x00000003060b7212 */ /* 0x000fc600078e3cff */
[----:B------:R-:W-:Y:S01]  /*8040*/  IMAD R6, R7, 0x8, R0 ;  /* 0x0000000807067824 */ /* 0x000fe200078e0200 */
[----:B0-----:R-:W-:Y:S01]  /*8050*/  SHF.L.U32 R5, R11, 0x1f, RZ ;  /* 0x0000001f0b057819 */ /* 0x001fe200000006ff */
[----:B-1----:R-:W-:Y:S06]  /*8060*/  @!P0 BRA `(.L_x_162) ;  /* 0x0000000c00688947 */ /* 0x002fec0003800000 */
.L_x_206:
[----:B------:R-:W1:Y:S01]  /*8070*/  SYNCS.PHASECHK.TRANS64.TRYWAIT P0, [R6+URZ], R5 ;  /* 0x00000005060075a7 */ /* 0x000e62000800017f */
[----:B------:R-:W-:-:S05]  /*8080*/  VIADD R2, R7, 0x1 ;  /* 0x0000000107027836 */ /* 0x000fca0000000000 */
[----:B------:R-:W-:-:S04]  /*8090*/  ISETP.NE.AND P1, PT, R2, 0x25, PT ;  /* 0x000000250200780c */ /* 0x000fc80003f25270 */
[----:B0-----:R-:W-:Y:S02]  /*80a0*/  SEL R4, RZ, 0x1, P1 ;  /* 0x00000001ff047807 */ /* 0x001fe40000800000 */
[----:B------:R-:W-:Y:S02]  /*80b0*/  SEL R3, R2, RZ, P1 ;  /* 0x000000ff02037207 */ /* 0x000fe40000800000 */
[----:B------:R-:W-:Y:S01]  /*80c0*/  LOP3.LUT R4, R11, R4, RZ, 0x3c, !PT ;  /* 0x000000040b047212 */ /* 0x000fe200078e3cff */
[----:B-1----:R-:W-:Y:S06]  /*80d0*/  @!P0 BRA `(.L_x_163) ;  /* 0x0000000c00608947 */ /* 0x002fec0003800000 */
.L_x_207:
[----:B------:R-:W-:Y:S01]  /*80e0*/  IMAD R3, R3, 0x8, R0 ;  /* 0x0000000803037824 */ /* 0x000fe200078e0200 */
[----:B------:R-:W-:-:S07]  /*80f0*/  SHF.L.U32 R0, R4, 0x1f, RZ ;  /* 0x0000001f04007819 */ /* 0x000fce00000006ff */
.L_x_164:
[----:B-1----:R1:W2:Y:S02]  /*8100*/  SYNCS.PHASECHK.TRANS64.TRYWAIT P0, [R3+URZ], R0 ;  /* 0x00000000030075a7 */ /* 0x0022a4000800017f */
[----:B--2---:R-:W-:Y:S05]  /*8110*/  @!P0 NANOSLEEP.SYNCS 0x989680 ;  /* 0x009896800000895d */ /* 0x004fea0003900000 */
[----:B------:R-:W2:Y:S02]  /*8120*/  @!P0 SYNCS.PHASECHK.TRANS64 P0, [R3+URZ], R0 ;  /* 0x00000000030085a7 */ /* 0x000ea4000800007f */
[----:B--2---:R-:W-:Y:S05]  /*8130*/  @!P0 BRA `(.L_x_164) ;  /* 0xfffffffc00f08947 */ /* 0x004fea000383ffff */
.L_x_126:
[----:B------:R-:W-:Y:S05]  /*8140*/  BSYNC B0 ;  /* 0x0000000000007941 */ /* 0x000fea0003800000 */
.L_x_125:
[----:B------:R-:W-:Y:S05]  /*8150*/  EXIT ;  /* 0x000000000000794d */ /* 0x000fea0003800000 */
.L_x_22:
[----:B-1----:R-:W-:-:S04]  /*8160*/  IMAD.U32 R9, RZ, RZ, UR6 ;  /* 0x00000006ff097e24 */ /* 0x002fc8000f8e00ff */
[----:B------:R1:W3:Y:S03]  /*8170*/  SYNCS.PHASECHK.TRANS64.TRYWAIT P0, [R9+URZ], R8 ;  /* 0x00000008090075a7 */ /* 0x0002e6000800017f */
[----:B---3--:R-:W-:Y:S05]  /*8180*/  @!P0 NANOSLEEP.SYNCS 0x989680 ;  /* 0x009896800000895d */ /* 0x008fea0003900000 */
[----:B------:R-:W3:Y:S02]  /*8190*/  @!P0 SYNCS.PHASECHK.TRANS64 P0, [R9+URZ], R8 ;  /* 0x00000008090085a7 */ /* 0x000ee4000800007f */
[----:B---3--:R-:W-:Y:S05]  /*81a0*/  @!P0 BRA `(.L_x_22) ;  /* 0xfffffffc00ec8947 */ /* 0x008fea000383ffff */
[----:B------:R-:W-:Y:S05]  /*81b0*/  BRA `(.L_x_21) ;  /* 0xffffff98002c7947 */ /* 0x000fea000383ffff */
.L_x_28:
[----:B-1----:R-:W-:-:S04]  /*81c0*/  IMAD.U32 R11, RZ, RZ, UR12 ;  /* 0x0000000cff0b7e24 */ /* 0x002fc8000f8e00ff */
[----:B------:R1:W3:Y:S03]  /*81d0*/  SYNCS.PHASECHK.TRANS64.TRYWAIT P0, [R11+URZ], R10 ;  /* 0x0000000a0b0075a7 */ /* 0x0002e6000800017f */
[----:B---3--:R-:W-:Y:S05]  /*81e0*/  @!P0 NANOSLEEP.SYNCS 0x989680 ;  /* 0x009896800000895d */ /* 0x008fea0003900000 */
[----:B------:R-:W3:Y:S02]  /*81f0*/  @!P0 SYNCS.PHASECHK.TRANS64 P0, [R11+URZ], R10 ;  /* 0x0000000a0b0085a7 */ /* 0x000ee4000800007f */
[----:B---3--:R-:W-:Y:S05]  /*8200*/  @!P0 BRA `(.L_x_28) ;  /* 0xfffffffc00ec8947 */ /* 0x008fea000383ffff */
[----:B------:R-:W-:Y:S05]  /*8210*/  BRA `(.L_x_27) ;  /* 0xffffff9c00a07947 */ /* 0x000fea000383ffff */
.L_x_113:
[----:B------:R-:W-:Y:S01]  /*8220*/  BSSY B1, `(.L_x_165) ;  /* 0x0000006000017945 */ /* 0x000fe20003800000 */
[----:B------:R-:W-:-:S07]  /*8230*/  IMAD.MOV.U32 R7, RZ, RZ, -0x1 ;  /* 0xffffffffff077424 */ /* 0x000fce00078e00ff */
[----:B------:R-:W-:Y:S05]  /*8240*/  WARPSYNC.COLLECTIVE R7, `(.L_x_166) ;  /* 0x00000000070c7348 */ /* 0x000fea0003c00000 */
[----:B------:R-:W-:Y:S02]  /*8250*/  ELECT P0, UR62, PT ;  /* 0x00000000003e782f */ /* 0x000fe40003800000 */
[----:B------:R-:W-:Y:S01]  /*8260*/  MOV R7, UR62 ;  /* 0x0000003e00077c02 */ /* 0x000fe20008000f00 */
[----:B------:R-:W-:Y:S10]  /*8270*/  ENDCOLLECTIVE ;  /* 0x000000000000791b */ /* 0x000ff40003800000 */
.L_x_166:
[----:B------:R-:W-:Y:S05]  /*8280*/  BSYNC B1 ;  /* 0x0000000000017941 */ /* 0x000fea0003800000 */
.L_x_165:
[----:B------:R-:W-:Y:S05]  /*8290*/  BRA `(.L_x_167) ;  /* 0xffffffdc00947947 */ /* 0x000fea000383ffff */
.L_x_116:
[----:B0-----:R0:W1:Y:S02]  /*82a0*/  SYNCS.PHASECHK.TRANS64.TRYWAIT P0, [R21+URZ+0x128], R8 ;  /* 0x00012808150075a7 */ /* 0x001064000800017f */
[----:B-1----:R-:W-:Y:S05]  /*82b0*/  @!P0 NANOSLEEP.SYNCS 0x989680 ;  /* 0x009896800000895d */ /* 0x002fea0003900000 */
[----:B------:R-:W1:Y:S02]  /*82c0*/  @!P0 SYNCS.PHASECHK.TRANS64 P0, [R21+URZ+0x128], R8 ;  /* 0x00012808150085a7 */ /* 0x000e64000800007f */
[----:B-1----:R-:W-:Y:S05]  /*82d0*/  @!P0 BRA `(.L_x_116) ;  /* 0xfffffffc00f08947 */ /* 0x002fea000383ffff */
[----:B------:R-:W-:Y:S05]  /*82e0*/  BRA `(.L_x_168) ;  /* 0xffffffdc00cc7947 */ /* 0x000fea000383ffff */
.L_x_124:
[----:B------:R-:W-:Y:S01]  /*82f0*/  BSSY B0, `(.L_x_169) ;  /* 0x0000006000007945 */ /* 0x000fe20003800000 */
[----:B------:R-:W-:-:S07]  /*8300*/  IMAD.MOV.U32 R7, RZ, RZ, -0x1 ;  /* 0xffffffffff077424 */ /* 0x000fce00078e00ff */
[----:B------:R-:W-:Y:S05]  /*8310*/  WARPSYNC.COLLECTIVE R7, `(.L_x_170) ;  /* 0x00000000070c7348 */ /* 0x000fea0003c00000 */
[----:B------:R-:W-:Y:S02]  /*8320*/  ELECT P0, UR62, PT ;  /* 0x00000000003e782f */ /* 0x000fe40003800000 */
[----:B------:R-:W-:Y:S01]  /*8330*/  MOV R7, UR62 ;  /* 0x0000003e00077c02 */ /* 0x000fe20008000f00 */
[----:B------:R-:W-:Y:S10]  /*8340*/  ENDCOLLECTIVE ;  /* 0x000000000000791b */ /* 0x000ff40003800000 */
.L_x_170:
[----:B------:R-:W-:Y:S05]  /*8350*/  BSYNC B0 ;  /* 0x0000000000007941 */ /* 0x000fea0003800000 */
.L_x_169:
[----:B------:R-:W-:Y:S05]  /*8360*/  BRA `(.L_x_171) ;  /* 0xffffffe800247947 */ /* 0x000fea000383ffff */
.L_x_128:
[----:B0-----:R0:W1:Y:S02]  /*8370*/  SYNCS.PHASECHK.TRANS64.TRYWAIT P0, [R7+URZ], R4 ;  /* 0x00000004070075a7 */ /* 0x001064000800017f */
[----:B-1----:R-:W-:Y:S05]  /*8380*/  @!P0 NANOSLEEP.SYNCS 0x989680 ;  /* 0x009896800000895d */ /* 0x002fea0003900000 */
[----:B------:R-:W1:Y:S02]  /*8390*/  @!P0 SYNCS.PHASECHK.TRANS64 P0, [R7+URZ], R4 ;  /* 0x00000004070085a7 */ /* 0x000e64000800007f */
[----:B-1----:R-:W-:Y:S05]  /*83a0*/  @!P0 BRA `(.L_x_128) ;  /* 0xfffffffc00f08947 */ /* 0x002fea000383ffff */
[----:B------:R-:W-:Y:S05]  /*83b0*/  BRA `(.L_x_172) ;  /* 0xffffffe800647947 */ /* 0x000fea000383ffff */
.L_x_129:
[----:B0-----:R0:W1:Y:S02]  /*83c0*/  SYNCS.PHASECHK.TRANS64.TRYWAIT P0, [R8+URZ], R5 ;  /* 0x00000005080075a7 */ /* 0x001064000800017f */
[----:B-1----:R-:W-:Y:S05]  /*83d0*/  @!P0 NANOSLEEP.SYNCS 0x989680 ;  /* 0x009896800000895d */ /* 0x002fea0003900000 */
[----:B------:R-:W1:Y:S02]  /*83e0*/  @!P0 SYNCS.PHASECHK.TRANS64 P0, [R8+URZ], R5 ;  /* 0x00000005080085a7 */ /* 0x000e64000800007f */
[----:B-1----:R-:W-:Y:S05]  /*83f0*/  @!P0 BRA `(.L_x_129) ;  /* 0xfffffffc00f08947 */ /* 0x002fea000383ffff */
[----:B------:R-:W-:Y:S05]  /*8400*/  BRA `(.L_x_173) ;  /* 0xffffffe800747947 */ /* 0x000fea000383ffff */
.L_x_130:
[----:B0-----:R0:W1:Y:S02]  /*8410*/  SYNCS.PHASECHK.TRANS64.TRYWAIT P0, [R9+URZ], R4 ;  /* 0x00000004090075a7 */ /* 0x001064000800017f */
[----:B-1----:R-:W-:Y:S05]  /*8420*/  @!P0 NANOSLEEP.SYNCS 0x989680 ;  /* 0x009896800000895d */ /* 0x002fea0003900000 */
[----:B------:R-:W1:Y:S02]  /*8430*/  @!P0 SYNCS.PHASECHK.TRANS64 P0, [R9+URZ], R4 ;  /* 0x00000004090085a7 */ /* 0x000e64000800007f */
[----:B-1----:R-:W-:Y:S05]  /*8440*/  @!P0 BRA `(.L_x_130) ;  /* 0xfffffffc00f08947 */ /* 0x002fea000383ffff */
[----:B------:R-:W-:Y:S05]  /*8450*/  BRA `(.L_x_174) ;  /* 0xffffffe800847947 */ /* 0x000fea000383ffff */
.L_x_131:
[----:B0-----:R0:W1:Y:S02]  /*8460*/  SYNCS.PHASECHK.TRANS64.TRYWAIT P0, [R8+URZ], R5 ;  /* 0x00000005080075a7 */ /* 0x001064000800017f */
[----:B-1----:R-:W-:Y:S05]  /*8470*/  @!P0 NANOSLEEP.SYNCS 0x989680 ;  /* 0x009896800000895d */ /* 0x002fea0003900000 */
[----:B------:R-:W1:Y:S02]  /*8480*/  @!P0 SYNCS.PHASECHK.TRANS64 P0, [R8+URZ], R5 ;  /* 0x00000005080085a7 */ /* 0x000e64000800007f */
[----:B-1----:R-:W-:Y:S05]  /*8490*/  @!P0 BRA `(.L_x_131) ;  /* 0xfffffffc00f08947 */ /* 0x002fea000383ffff */
[----:B------:R-:W-:Y:S05]  /*84a0*/  BRA `(.L_x_175) ;  /* 0xffffffe800947947 */ /* 0x000fea000383ffff */
.L_x_132:
[----:B0-----:R0:W1:Y:S02]  /*84b0*/  SYNCS.PHASECHK.TRANS64.TRYWAIT P0, [R9+URZ], R4 ;  /* 0x00000004090075a7 */ /* 0x001064000800017f */
[----:B-1----:R-:W-:Y:S05]  /*84c0*/  @!P0 NANOSLEEP.SYNCS 0x989680 ;  /* 0x009896800000895d */ /* 0x002fea0003900000 */
[----:B------:R-:W1:Y:S02]  /*84d0*/  @!P0 SYNCS.PHASECHK.TRANS64 P0, [R9+URZ], R4 ;  /* 0x00000004090085a7 */ /* 0x000e64000800007f */
[----:B-1----:R-:W-:Y:S05]  /*84e0*/  @!P0 BRA `(.L_x_132) ;  /* 0xfffffffc00f08947 */ /* 0x002fea000383ffff */
[----:B------:R-:W-:Y:S05]  /*84f0*/  BRA `(.L_x_176) ;  /* 0xffffffe800a47947 */ /* 0x000fea000383ffff */
.L_x_133:
[----:B0-----:R0:W1:Y:S02]  /*8500*/  SYNCS.PHASECHK.TRANS64.TRYWAIT P0, [R8+URZ], R5 ;  /* 0x00000005080075a7 */ /* 0x001064000800017f */
[----:B-1----:R-:W-:Y:S05]  /*8510*/  @!P0 NANOSLEEP.SYNCS 0x989680 ;  /* 0x009896800000895d */ /* 0x002fea0003900000 */
[----:B------:R-:W1:Y:S02]  /*8520*/  @!P0 SYNCS.PHASECHK.TRANS64 P0, [R8+URZ], R5 ;  /* 0x00000005080085a7 */ /* 0x000e64000800007f */
[----:B-1----:R-:W-:Y:S05]  /*8530*/  @!P0 BRA `(.L_x_133) ;  /* 0xfffffffc00f08947 */ /* 0x002fea000383ffff */
[----:B------:R-:W-:Y:S05]  /*8540*/  BRA `(.L_x_177) ;  /* 0xffffffe800b47947 */ /* 0x000fea000383ffff */
.L_x_134:
[----:B0-----:R0:W1:Y:S02]  /*8550*/  SYNCS.PHASECHK.TRANS64.TRYWAIT P0, [R9+URZ], R4 ;  /* 0x00000004090075a7 */ /* 0x001064000800017f */
[----:B-1----:R-:W-:Y:S05]  /*8560*/  @!P0 NANOSLEEP.SYNCS 0x989680 ;  /* 0x009896800000895d */ /* 0x002fea0003900000 */
[----:B------:R-:W1:Y:S02]  /*8570*/  @!P0 SYNCS.PHASECHK.TRANS64 P0, [R9+URZ], R4 ;  /* 0x00000004090085a7 */ /* 0x000e64000800007f */
[----:B-1----:R-:W-:Y:S05]  /*8580*/  @!P0 BRA `(.L_x_134) ;  /* 0xfffffffc00f08947 */ /* 0x002fea000383ffff */
[----:B------:R-:W-:Y:S05]  /*8590*/  BRA `(.L_x_178) ;  /* 0xffffffe800c47947 */ /* 0x000fea000383ffff */
.L_x_135:
[----:B0-----:R0:W1:Y:S02]  /*85a0*/  SYNCS.PHASECHK.TRANS64.TRYWAIT P0, [R8+URZ], R5 ;  /* 0x00000005080075a7 */ /* 0x001064000800017f */
[----:B-1----:R-:W-:Y:S05]  /*85b0*/  @!P0 NANOSLEEP.SYNCS 0x989680 ;  /* 0x009896800000895d */ /* 0x002fea0003900000 */
[----:B------:R-:W1:Y:S02]  /*85c0*/  @!P0 SYNCS.PHASECHK.TRANS64 P0, [R8+URZ], R5 ;  /* 0x00000005080085a7 */ /* 0x000e64000800007f */
[----:B-1----:R-:W-:Y:S05]  /*85d0*/  @!P0 BRA `(.L_x_135) ;  /* 0xfffffffc00f08947 */ /* 0x002fea000383ffff */
[----:B------:R-:W-:Y:S05]  /*85e0*/  BRA `(.L_x_179) ;  /* 0xffffffe800d47947 */ /* 0x000fea000383ffff */
.L_x_136:
[----:B0-----:R0:W1:Y:S02]  /*85f0*/  SYNCS.PHASECHK.TRANS64.TRYWAIT P0, [R9+URZ], R4 ;  /* 0x00000004090075a7 */ /* 0x001064000800017f */
[----:B-1----:R-:W-:Y:S05]  /*8600*/  @!P0 NANOSLEEP.SYNCS 0x989680 ;  /* 0x009896800000895d */ /* 0x002fea0003900000 */
[----:B------:R-:W1:Y:S02]  /*8610*/  @!P0 SYNCS.PHASECHK.TRANS64 P0, [R9+URZ], R4 ;  /* 0x00000004090085a7 */ /* 0x000e64000800007f */
[----:B-1----:R-:W-:Y:S05]  /*8620*/  @!P0 BRA `(.L_x_136) ;  /* 0xfffffffc00f08947 */ /* 0x002fea000383ffff */
[----:B------:R-:W-:Y:S05]  /*8630*/  BRA `(.L_x_180) ;  /* 0xffffffe800e47947 */ /* 0x000fea000383ffff */
.L_x_137:
[----:B0-----:R0:W1:Y:S02]  /*8640*/  SYNCS.PHASECHK.TRANS64.TRYWAIT P0, [R8+URZ], R5 ;  /* 0x00000005080075a7 */ /* 0x001064000800017f */
[----:B-1----:R-:W-:Y:S05]  /*8650*/  @!P0 NANOSLEEP.SYNCS 0x989680 ;  /* 0x009896800000895d */ /* 0x002fea0003900000 */
[----:B------:R-:W1:Y:S02]  /*8660*/  @!P0 SYNCS.PHASECHK.TRANS64 P0, [R8+URZ], R5 ;  /* 0x00000005080085a7 */ /* 0x000e64000800007f */
[----:B-1----:R-:W-:Y:S05]  /*8670*/  @!P0 BRA `(.L_x_137) ;  /* 0xfffffffc00f08947 */ /* 0x002fea000383ffff */
[----:B------:R-:W-:Y:S05]  /*8680*/  BRA `(.L_x_181) ;  /* 0xffffffe800f47947 */ /* 0x000fea000383ffff */
.L_x_138:
[----:B0-----:R0:W1:Y:S02]  /*8690*/  SYNCS.PHASECHK.TRANS64.TRYWAIT P0, [R9+URZ], R4 ;  /* 0x00000004090075a7 */ /* 0x001064000800017f */
[----:B-1----:R-:W-:Y:S05]  /*86a0*/  @!P0 NANOSLEEP.SYNCS 0x989680 ;  /* 0x009896800000895d */ /* 0x002fea0003900000 */
[----:B------:R-:W1:Y:S02]  /*86b0*/  @!P0 SYNCS.PHASECHK.TRANS64 P0, [R9+URZ], R4 ;  /* 0x00000004090085a7 */ /* 0x000e64000800007f */
[----:B-1----:R-:W-:Y:S05]  /*86c0*/  @!P0 BRA `(.L_x_138) ;  /* 0xfffffffc00f08947 */ /* 0x002fea000383ffff */
[----:B------:R-:W-:Y:S05]  /*86d0*/  BRA `(.L_x_182) ;  /* 0xffffffec00047947 */ /* 0x000fea000383ffff */
.L_x_139:
[----:B0-----:R0:W1:Y:S02]  /*86e0*/  SYNCS.PHASECHK.TRANS64.TRYWAIT P0, [R8+URZ], R5 ;  /* 0x00000005080075a7 */ /* 0x001064000800017f */
[----:B-1----:R-:W-:Y:S05]  /*86f0*/  @!P0 NANOSLEEP.SYNCS 0x989680 ;  /* 0x009896800000895d */ /* 0x002fea0003900000 */
[----:B------:R-:W1:Y:S02]  /*8700*/  @!P0 SYNCS.PHASECHK.TRANS64 P0, [R8+URZ], R5 ;  /* 0x00000005080085a7 */ /* 0x000e64000800007f */
[----:B-1----:R-:W-:Y:S05]  /*8710*/  @!P0 BRA `(.L_x_139) ;  /* 0xfffffffc00f08947 */ /* 0x002fea000383ffff */
[----:B------:R-:W-:Y:S05]  /*8720*/  BRA `(.L_x_183) ;  /* 0xffffffec00147947 */ /* 0x000fea000383ffff */
.L_x_140:
[----:B0-----:R0:W1:Y:S02]  /*8730*/  SYNCS.PHASECHK.TRANS64.TRYWAIT P0, [R9+URZ], R4 ;  /* 0x00000004090075a7 */ /* 0x001064000800017f */
[----:B-1----:R-:W-:Y:S05]  /*8740*/  @!P0 NANOSLEEP.SYNCS 0x989680 ;  /* 0x009896800000895d */ /* 0x002fea0003900000 */
[----:B------:R-:W1:Y:S02]  /*8750*/  @!P0 SYNCS.PHASECHK.TRANS64 P0, [R9+URZ], R4 ;  /* 0x00000004090085a7 */ /* 0x000e64000800007f */
[----:B-1----:R-:W-:Y:S05]  /*8760*/  @!P0 BRA `(.L_x_140) ;  /* 0xfffffffc00f08947 */ /* 0x002fea000383ffff */
[----:B------:R-:W-:Y:S05]  /*8770*/  BRA `(.L_x_184) ;  /* 0xffffffec00247947 */ /* 0x000fea000383ffff */
.L_x_141:
[----:B0-----:R0:W1:Y:S02]  /*8780*/  SYNCS.PHASECHK.TRANS64.TRYWAIT P0, [R8+URZ], R5 ;  /* 0x00000005080075a7 */ /* 0x001064000800017f */
[----:B-1----:R-:W-:Y:S05]  /*8790*/  @!P0 NANOSLEEP.SYNCS 0x989680 ;  /* 0x009896800000895d */ /* 0x002fea0003900000 */
[----:B------:R-:W1:Y:S02]  /*87a0*/  @!P0 SYNCS.PHASECHK.TRANS64 P0, [R8+URZ], R5 ;  /* 0x00000005080085a7 */ /* 0x000e64000800007f */
[----:B-1----:R-:W-:Y:S05]  /*87b0*/  @!P0 BRA `(.L_x_141) ;  /* 0xfffffffc00f08947 */ /* 0x002fea000383ffff */
[----:B------:R-:W-:Y:S05]  /*87c0*/  BRA `(.L_x_185) ;  /* 0xffffffec00347947 */ /* 0x000fea000383ffff */
.L_x_142:
[----:B0-----:R0:W1:Y:S02]  /*87d0*/  SYNCS.PHASECHK.TRANS64.TRYWAIT P0, [R9+URZ], R4 ;  /* 0x00000004090075a7 */ /* 0x001064000800017f */
[----:B-1----:R-:W-:Y:S05]  /*87e0*/  @!P0 NANOSLEEP.SYNCS 0x989680 ;  /* 0x009896800000895d */ /* 0x002fea0003900000 */
[----:B------:R-:W1:Y:S02]  /*87f0*/  @!P0 SYNCS.PHASECHK.TRANS64 P0, [R9+URZ], R4 ;  /* 0x00000004090085a7 */ /* 0x000e64000800007f */
[----:B-1----:R-:W-:Y:S05]  /*8800*/  @!P0 BRA `(.L_x_142) ;  /* 0xfffffffc00f08947 */ /* 0x002fea000383ffff */
[----:B------:R-:W-:Y:S05]  /*8810*/  BRA `(.L_x_186) ;  /* 0xffffffec00447947 */ /* 0x000fea000383ffff */
.L_x_143:
[----:B0-----:R0:W1:Y:S02]  /*8820*/  SYNCS.PHASECHK.TRANS64.TRYWAIT P0, [R8+URZ], R5 ;  /* 0x00000005080075a7 */ /* 0x001064000800017f */
[----:B-1----:R-:W-:Y:S05]  /*8830*/  @!P0 NANOSLEEP.SYNCS 0x989680 ;  /* 0x009896800000895d */ /* 0x002fea0003900000 */
[----:B------:R-:W1:Y:S02]  /*8840*/  @!P0 SYNCS.PHASECHK.TRANS64 P0, [R8+URZ], R5 ;  /* 0x00000005080085a7 */ /* 0x000e64000800007f */
[----:B-1----:R-:W-:Y:S05]  /*8850*/  @!P0 BRA `(.L_x_143) ;  /* 0xfffffffc00f08947 */ /* 0x002fea000383ffff */
[----:B------:R-:W-:Y:S05]  /*8860*/  BRA `(.L_x_187) ;  /* 0xffffffec00547947 */ /* 0x000fea000383ffff */
.L_x_144:
[----:B0-----:R0:W1:Y:S02]  /*8870*/  SYNCS.PHASECHK.TRANS64.TRYWAIT P0, [R9+URZ], R4 ;  /* 0x00000004090075a7 */ /* 0x001064000800017f */
[----:B-1----:R-:W-:Y:S05]  /*8880*/  @!P0 NANOSLEEP.SYNCS 0x989680 ;  /* 0x009896800000895d */ /* 0x002fea0003900000 */
[----:B------:R-:W1:Y:S02]  /*8890*/  @!P0 SYNCS.PHASECHK.TRANS64 P0, [R9+URZ], R4 ;  /* 0x00000004090085a7 */ /* 0x000e64000800007f */
[----:B-1----:R-:W-:Y:S05]  /*88a0*/  @!P0 BRA `(.L_x_144) ;  /* 0xfffffffc00f08947 */ /* 0x002fea000383ffff */
[----:B------:R-:W-:Y:S05]  /*88b0*/  BRA `(.L_x_188) ;  /* 0xffffffec00647947 */ /* 0x000fea000383ffff */
.L_x_145:
[----:B0-----:R0:W1:Y:S02]  /*88c0*/  SYNCS.PHASECHK.TRANS64.TRYWAIT P0, [R8+URZ], R5 ;  /* 0x00000005080075a7 */ /* 0x001064000800017f */
[----:B-1----:R-:W-:Y:S05]  /*88d0*/  @!P0 NANOSLEEP.SYNCS 0x989680 ;  /* 0x009896800000895d */ /* 0x002fea0003900000 */
[----:B------:R-:W1:Y:S02]  /*88e0*/  @!P0 SYNCS.PHASECHK.TRANS64 P0, [R8+URZ], R5 ;  /* 0x00000005080085a7 */ /* 0x000e64000800007f */
[----:B-1----:R-:W-:Y:S05]  /*88f0*/  @!P0 BRA `(.L_x_145) ;  /* 0xfffffffc00f08947 */ /* 0x002fea000383ffff */
[----:B------:R-:W-:Y:S05]  /*8900*/  BRA `(.L_x_189) ;  /* 0xffffffec00747947 */ /* 0x000fea000383ffff */
.L_x_146:
[----:B0-----:R0:W1:Y:S02]  /*8910*/  SYNCS.PHASECHK.TRANS64.TRYWAIT P0, [R9+URZ], R4 ;  /* 0x00000004090075a7 */ /* 0x001064000800017f */
[----:B-1----:R-:W-:Y:S05]  /*8920*/  @!P0 NANOSLEEP.SYNCS 0x989680 ;  /* 0x009896800000895d */ /* 0x002fea0003900000 */
[----:B------:R-:W1:Y:S02]  /*8930*/  @!P0 SYNCS.PHASECHK.TRANS64 P0, [R9+URZ], R4 ;  /* 0x00000004090085a7 */ /* 0x000e64000800007f */
[----:B-1----:R-:W-:Y:S05]  /*8940*/  @!P0 BRA `(.L_x_146) ;  /* 0xfffffffc00f08947 */ /* 0x002fea000383ffff */
[----:B------:R-:W-:Y:S05]  /*8950*/  BRA `(.L_x_190) ;  /* 0xffffffec00847947 */ /* 0x000fea000383ffff */
.L_x_147:
[----:B0-----:R0:W1:Y:S02]  /*8960*/  SYNCS.PHASECHK.TRANS64.TRYWAIT P0, [R8+URZ], R5 ;  /* 0x00000005080075a7 */ /* 0x001064000800017f */
[----:B-1----:R-:W-:Y:S05]  /*8970*/  @!P0 NANOSLEEP.SYNCS 0x989680 ;  /* 0x009896800000895d */ /* 0x002fea0003900000 */
[----:B------:R-:W1:Y:S02]  /*8980*/  @!P0 SYNCS.PHASECHK.TRANS64 P0, [R8+URZ], R5 ;  /* 0x00000005080085a7 */ /* 0x000e64000800007f */
[----:B-1----:R-:W-:Y:S05]  /*8990*/  @!P0 BRA `(.L_x_147) ;  /* 0xfffffffc00f08947 */ /* 0x002fea000383ffff */
[----:B------:R-:W-:Y:S05]  /*89a0*/  BRA `(.L_x_191) ;  /* 0xffffffec00947947 */ /* 0x000fea000383ffff */
.L_x_148:
[----:B0-----:R0:W1:Y:S02]  /*89b0*/  SYNCS.PHASECHK.TRANS64.TRYWAIT P0, [R9+URZ], R4 ;  /* 0x00000004090075a7 */ /* 0x001064000800017f */
[----:B-1----:R-:W-:Y:S05]  /*89c0*/  @!P0 NANOSLEEP.SYNCS 0x989680 ;  /* 0x009896800000895d */ /* 0x002fea0003900000 */
[----:B------:R-:W1:Y:S02]  /*89d0*/  @!P0 SYNCS.PHASECHK.TRANS64 P0, [R9+URZ], R4 ;  /* 0x00000004090085a7 */ /* 0x000e64000800007f */
[----:B-1----:R-:W-:Y:S05]  /*89e0*/  @!P0 BRA `(.L_x_148) ;  /* 0xfffffffc00f08947 */ /* 0x002fea000383ffff */
[----:B------:R-:W-:Y:S05]  /*89f0*/  BRA `(.L_x_192) ;  /* 0xffffffec00a47947 */ /* 0x000fea000383ffff */
.L_x_149:
[----:B0-----:R0:W1:Y:S02]  /*8a00*/  SYNCS.PHASECHK.TRANS64.TRYWAIT P0, [R8+URZ], R5 ;  /* 0x00000005080075a7 */ /* 0x001064000800017f */
[----:B-1----:R-:W-:Y:S05]  /*8a10*/  @!P0 NANOSLEEP.SYNCS 0x989680 ;  /* 0x009896800000895d */ /* 0x002fea0003900000 */
[----:B------:R-:W1:Y:S02]  /*8a20*/  @!P0 SYNCS.PHASECHK.TRANS64 P0, [R8+URZ], R5 ;  /* 0x00000005080085a7 */ /* 0x000e64000800007f */
[----:B-1----:R-:W-:Y:S05]  /*8a30*/  @!P0 BRA `(.L_x_149) ;  /* 0xfffffffc00f08947 */ /* 0x002fea000383ffff */
[----:B------:R-:W-:Y:S05]  /*8a40*/  BRA `(.L_x_193) ;  /* 0xffffffec00b47947 */ /* 0x000fea000383ffff */
.L_x_150:
[----:B0-----:R0:W1:Y:S02]  /*8a50*/  SYNCS.PHASECHK.TRANS64.TRYWAIT P0, [R9+URZ], R4 ;  /* 0x00000004090075a7 */ /* 0x001064000800017f */
[----:B-1----:R-:W-:Y:S05]  /*8a60*/  @!P0 NANOSLEEP.SYNCS 0x989680 ;  /* 0x009896800000895d */ /* 0x002fea0003900000 */
[----:B------:R-:W1:Y:S02]  /*8a70*/  @!P0 SYNCS.PHASECHK.TRANS64 P0, [R9+URZ], R4 ;  /* 0x00000004090085a7 */ /* 0x000e64000800007f */
[----:B-1----:R-:W-:Y:S05]  /*8a80*/  @!P0 BRA `(.L_x_150) ;  /* 0xfffffffc00f08947 */ /* 0x002fea000383ffff */
[----:B------:R-:W-:Y:S05]  /*8a90*/  BRA `(.L_x_194) ;  /* 0xffffffec00c47947 */ /* 0x000fea000383ffff */
.L_x_151:
[----:B0-----:R0:W1:Y:S02]  /*8aa0*/  SYNCS.PHASECHK.TRANS64.TRYWAIT P0, [R8+URZ], R5 ;  /* 0x00000005080075a7 */ /* 0x001064000800017f */
[----:B-1----:R-:W-:Y:S05]  /*8ab0*/  @!P0 NANOSLEEP.SYNCS 0x989680 ;  /* 0x009896800000895d */ /* 0x002fea0003900000 */
[----:B------:R-:W1:Y:S02]  /*8ac0*/  @!P0 SYNCS.PHASECHK.TRANS64 P0, [R8+URZ], R5 ;  /* 0x00000005080085a7 */ /* 0x000e64000800007f */
[----:B-1----:R-:W-:Y:S05]  /*8ad0*/  @!P0 BRA `(.L_x_151) ;  /* 0xfffffffc00f08947 */ /* 0x002fea000383ffff */
[----:B------:R-:W-:Y:S05]  /*8ae0*/  BRA `(.L_x_195) ;  /* 0xffffffec00d47947 */ /* 0x000fea000383ffff */
.L_x_152:
[----:B0-----:R0:W1:Y:S02]  /*8af0*/  SYNCS.PHASECHK.TRANS64.TRYWAIT P0, [R9+URZ], R4 ;  /* 0x00000004090075a7 */ /* 0x001064000800017f */
[----:B-1----:R-:W-:Y:S05]  /*8b00*/  @!P0 NANOSLEEP.SYNCS 0x989680 ;  /* 0x009896800000895d */ /* 0x002fea0003900000 */
[----:B------:R-:W1:Y:S02]  /*8b10*/  @!P0 SYNCS.PHASECHK.TRANS64 P0, [R9+URZ], R4 ;  /* 0x00000004090085a7 */ /* 0x000e64000800007f */
[----:B-1----:R-:W-:Y:S05]  /*8b20*/  @!P0 BRA `(.L_x_152) ;  /* 0xfffffffc00f08947 */ /* 0x002fea000383ffff */
[----:B------:R-:W-:Y:S05]  /*8b30*/  BRA `(.L_x_196) ;  /* 0xffffffec00e47947 */ /* 0x000fea000383ffff */
.L_x_153:
[----:B0-----:R0:W1:Y:S02]  /*8b40*/  SYNCS.PHASECHK.TRANS64.TRYWAIT P0, [R8+URZ], R5 ;  /* 0x00000005080075a7 */ /* 0x001064000800017f */
[----:B-1----:R-:W-:Y:S05]  /*8b50*/  @!P0 NANOSLEEP.SYNCS 0x989680 ;  /* 0x009896800000895d */ /* 0x002fea0003900000 */
[----:B------:R-:W1:Y:S02]  /*8b60*/  @!P0 SYNCS.PHASECHK.TRANS64 P0, [R8+URZ], R5 ;  /* 0x00000005080085a7 */ /* 0x000e64000800007f */
[----:B-1----:R-:W-:Y:S05]  /*8b70*/  @!P0 BRA `(.L_x_153) ;  /* 0xfffffffc00f08947 */ /* 0x002fea000383ffff */
[----:B------:R-:W-:Y:S05]  /*8b80*/  BRA `(.L_x_197) ;  /* 0xffffffec00f47947 */ /* 0x000fea000383ffff */
.L_x_154:
[----:B0-----:R0:W1:Y:S02]  /*8b90*/  SYNCS.PHASECHK.TRANS64.TRYWAIT P0, [R9+URZ], R4 ;  /* 0x00000004090075a7 */ /* 0x001064000800017f */
[----:B-1----:R-:W-:Y:S05]  /*8ba0*/  @!P0 NANOSLEEP.SYNCS 0x989680 ;  /* 0x009896800000895d */ /* 0x002fea0003900000 */
[----:B------:R-:W1:Y:S02]  /*8bb0*/  @!P0 SYNCS.PHASECHK.TRANS64 P0, [R9+URZ], R4 ;  /* 0x00000004090085a7 */ /* 0x000e64000800007f */
[----:B-1----:R-:W-:Y:S05]  /*8bc0*/  @!P0 BRA `(.L_x_154) ;  /* 0xfffffffc00f08947 */ /* 0x002fea000383ffff */
[----:B------:R-:W-:Y:S05]  /*8bd0*/  BRA `(.L_x_198) ;  /* 0xfffffff000047947 */ /* 0x000fea000383ffff */
.L_x_155:
[----:B0-----:R0:W1:Y:S02]  /*8be0*/  SYNCS.PHASECHK.TRANS64.TRYWAIT P0, [R8+URZ], R5 ;  /* 0x00000005080075a7 */ /* 0x001064000800017f */
[----:B-1----:R-:W-:Y:S05]  /*8bf0*/  @!P0 NANOSLEEP.SYNCS 0x989680 ;  /* 0x009896800000895d */ /* 0x002fea0003900000 */
[----:B------:R-:W1:Y:S02]  /*8c00*/  @!P0 SYNCS.PHASECHK.TRANS64 P0, [R8+URZ], R5 ;  /* 0x00000005080085a7 */ /* 0x000e64000800007f */
[----:B-1----:R-:W-:Y:S05]  /*8c10*/  @!P0 BRA `(.L_x_155) ;  /* 0xfffffffc00f08947 */ /* 0x002fea000383ffff */
[----:B------:R-:W-:Y:S05]  /*8c20*/  BRA `(.L_x_199) ;  /* 0xfffffff000147947 */ /* 0x000fea000383ffff */
.L_x_156:
[----:B0-----:R0:W1:Y:S02]  /*8c30*/  SYNCS.PHASECHK.TRANS64.TRYWAIT P0, [R9+URZ], R4 ;  /* 0x00000004090075a7 */ /* 0x001064000800017f */
[----:B-1----:R-:W-:Y:S05]  /*8c40*/  @!P0 NANOSLEEP.SYNCS 0x989680 ;  /* 0x009896800000895d */ /* 0x002fea0003900000 */
[----:B------:R-:W1:Y:S02]  /*8c50*/  @!P0 SYNCS.PHASECHK.TRANS64 P0, [R9+URZ], R4 ;  /* 0x00000004090085a7 */ /* 0x000e64000800007f */
[----:B-1----:R-:W-:Y:S05]  /*8c60*/  @!P0 BRA `(.L_x_156) ;  /* 0xfffffffc00f08947 */ /* 0x002fea000383ffff */
[----:B------:R-:W-:Y:S05]  /*8c70*/  BRA `(.L_x_200) ;  /* 0xfffffff000247947 */ /* 0x000fea000383ffff */
.L_x_157:
[----:B0-----:R0:W1:Y:S02]  /*8c80*/  SYNCS.PHASECHK.TRANS64.TRYWAIT P0, [R8+URZ], R5 ;  /* 0x00000005080075a7 */ /* 0x001064000800017f */
[----:B-1----:R-:W-:Y:S05]  /*8c90*/  @!P0 NANOSLEEP.SYNCS 0x989680 ;  /* 0x009896800000895d */ /* 0x002fea0003900000 */
[----:B------:R-:W1:Y:S02]  /*8ca0*/  @!P0 SYNCS.PHASECHK.TRANS64 P0, [R8+URZ], R5 ;  /* 0x00000005080085a7 */ /* 0x000e64000800007f */
[----:B-1----:R-:W-:Y:S05]  /*8cb0*/  @!P0 BRA `(.L_x_157) ;  /* 0xfffffffc00f08947 */ /* 0x002fea000383ffff */
[----:B------:R-:W-:Y:S05]  /*8cc0*/  BRA `(.L_x_201) ;  /* 0xfffffff000347947 */ /* 0x000fea000383ffff */
.L_x_158:
[----:B0-----:R0:W1:Y:S02]  /*8cd0*/  SYNCS.PHASECHK.TRANS64.TRYWAIT P0, [R9+URZ], R4 ;  /* 0x00000004090075a7 */ /* 0x001064000800017f */
[----:B-1----:R-:W-:Y:S05]  /*8ce0*/  @!P0 NANOSLEEP.SYNCS 0x989680 ;  /* 0x009896800000895d */ /* 0x002fea0003900000 */
[----:B------:R-:W1:Y:S02]  /*8cf0*/  @!P0 SYNCS.PHASECHK.TRANS64 P0, [R9+URZ], R4 ;  /* 0x00000004090085a7 */ /* 0x000e64000800007f */
[----:B-1----:R-:W-:Y:S05]  /*8d00*/  @!P0 BRA `(.L_x_158) ;  /* 0xfffffffc00f08947 */ /* 0x002fea000383ffff */
[----:B------:R-:W-:Y:S05]  /*8d10*/  BRA `(.L_x_202) ;  /* 0xfffffff000447947 */ /* 0x000fea000383ffff */
.L_x_159:
[----:B0-----:R0:W1:Y:S02]  /*8d20*/  SYNCS.PHASECHK.TRANS64.TRYWAIT P0, [R8+URZ], R5 ;  /* 0x00000005080075a7 */ /* 0x001064000800017f */
[----:B-1----:R-:W-:Y:S05]  /*8d30*/  @!P0 NANOSLEEP.SYNCS 0x989680 ;  /* 0x009896800000895d */ /* 0x002fea0003900000 */
[----:B------:R-:W1:Y:S02]  /*8d40*/  @!P0 SYNCS.PHASECHK.TRANS64 P0, [R8+URZ], R5 ;  /* 0x00000005080085a7 */ /* 0x000e64000800007f */
[----:B-1----:R-:W-:Y:S05]  /*8d50*/  @!P0 BRA `(.L_x_159) ;  /* 0xfffffffc00f08947 */ /* 0x002fea000383ffff */
[----:B------:R-:W-:Y:S05]  /*8d60*/  BRA `(.L_x_203) ;  /* 0xfffffff000547947 */ /* 0x000fea000383ffff */
.L_x_160:
[----:B0-----:R0:W1:Y:S02]  /*8d70*/  SYNCS.PHASECHK.TRANS64.TRYWAIT P0, [R9+URZ], R4 ;  /* 0x00000004090075a7 */ /* 0x001064000800017f */
[----:B-1----:R-:W-:Y:S05]  /*8d80*/  @!P0 NANOSLEEP.SYNCS 0x989680 ;  /* 0x009896800000895d */ /* 0x002fea0003900000 */
[----:B------:R-:W1:Y:S02]  /*8d90*/  @!P0 SYNCS.PHASECHK.TRANS64 P0, [R9+URZ], R4 ;  /* 0x00000004090085a7 */ /* 0x000e64000800007f */
[----:B-1----:R-:W-:Y:S05]  /*8da0*/  @!P0 BRA `(.L_x_160) ;  /* 0xfffffffc00f08947 */ /* 0x002fea000383ffff */
[----:B------:R-:W-:Y:S05]  /*8db0*/  BRA `(.L_x_204) ;  /* 0xfffffff000647947 */ /* 0x000fea000383ffff */
.L_x_161:
[----:B0-----:R0:W1:Y:S02]  /*8dc0*/  SYNCS.PHASECHK.TRANS64.TRYWAIT P0, [R8+URZ], R5 ;  /* 0x00000005080075a7 */ /* 0x001064000800017f */
[----:B-1----:R-:W-:Y:S05]  /*8dd0*/  @!P0 NANOSLEEP.SYNCS 0x989680 ;  /* 0x009896800000895d */ /* 0x002fea0003900000 */
[----:B------:R-:W1:Y:S02]  /*8de0*/  @!P0 SYNCS.PHASECHK.TRANS64 P0, [R8+URZ], R5 ;  /* 0x00000005080085a7 */ /* 0x000e64000800007f */
[----:B-1----:R-:W-:Y:S05]  /*8df0*/  @!P0 BRA `(.L_x_161) ;  /* 0xfffffffc00f08947 */ /* 0x002fea000383ffff */
[----:B------:R-:W-:Y:S05]  /*8e00*/  BRA `(.L_x_205) ;  /* 0xfffffff000747947 */ /* 0x000fea000383ffff */
.L_x_162:
[----:B0-----:R0:W1:Y:S02]  /*8e10*/  SYNCS.PHASECHK.TRANS64.TRYWAIT P0, [R9+URZ], R4 ;  /* 0x00000004090075a7 */ /* 0x001064000800017f */
[----:B-1----:R-:W-:Y:S05]  /*8e20*/  @!P0 NANOSLEEP.SYNCS 0x989680 ;  /* 0x009896800000895d */ /* 0x002fea0003900000 */
[----:B------:R-:W1:Y:S02]  /*8e30*/  @!P0 SYNCS.PHASECHK.TRANS64 P0, [R9+URZ], R4 ;  /* 0x00000004090085a7 */ /* 0x000e64000800007f */
[----:B-1----:R-:W-:Y:S05]  /*8e40*/  @!P0 BRA `(.L_x_162) ;  /* 0xfffffffc00f08947 */ /* 0x002fea000383ffff */
[----:B------:R-:W-:Y:S05]  /*8e50*/  BRA `(.L_x_206) ;  /* 0xfffffff000847947 */ /* 0x000fea000383ffff */
.L_x_163:
[----:B0-----:R0:W1:Y:S02]  /*8e60*/  SYNCS.PHASECHK.TRANS64.TRYWAIT P0, [R6+URZ], R5 ;  /* 0x00000005060075a7 */ /* 0x001064000800017f */
[----:B-1----:R-:W-:Y:S05]  /*8e70*/  @!P0 NANOSLEEP.SYNCS 0x989680 ;  /* 0x009896800000895d */ /* 0x002fea0003900000 */
[----:B------:R-:W1:Y:S02]  /*8e80*/  @!P0 SYNCS.PHASECHK.TRANS64 P0, [R6+URZ], R5 ;  /* 0x00000005060085a7 */ /* 0x000e64000800007f */
[----:B-1----:R-:W-:Y:S05]  /*8e90*/  @!P0 BRA `(.L_x_163) ;  /* 0xfffffffc00f08947 */ /* 0x002fea000383ffff */
[----:B------:R-:W-:Y:S05]  /*8ea0*/  BRA `(.L_x_207) ;  /* 0xfffffff0008c7947 */ /* 0x000fea000383ffff */
.L_x_208:
[----:B------:R-:W-:-:S00]  /*8eb0*/  BRA `(.L_x_208) ;  /* 0xfffffffc00fc7947 */ /* 0x000fc0000383ffff */
[----:B------:R-:W-:-:S00]  /*8ec0*/  NOP ;  /* 0x0000000000007918 */ /* 0x000fc00000000000 */
        /* <DEDUP_REMOVED lines=11> */
.L_x_209:


//--------------------- .nv.shared._ZN7cutlass13device_kernelINS_4gemm6kernel13GemmUniversalIN4cute5tupleIJiiiiEEENS1_10collective13CollectiveMmaINS1_37MainloopSm90TmaGmmaWarpSpecializedFP8ILi37ENS5_IJNS4_1CILi4EEENSA_ILi1EEESC_EEENS1_35KernelTmaWarpSpecializedCooperativeEEENS5_IJNSA_ILi128EEENSA_ILi64EEENSA_ILi32EEEEEENS_12float_e4m3_tENS5_IJlSC_lEEESK_SL_NS4_8TiledMMAINS4_8MMA_AtomIJNS4_4SM904GMMA30MMA_64x64x32_F32E4M3E4M3_SS_TNILNSP_7ScaleInE1ELSR_1EEEEEENS4_6LayoutINS5_IJNSA_ILi2EEESC_SC_EEENS5_IJSC_NSA_ILi0EEESX_EEEEENS5_IJNS4_10UnderscoreES10_S10_EEEEENS4_13SM90_TMA_LOADENS4_14ComposedLayoutINS4_7SwizzleILi1ELi4ELi3EEENS4_18smem_ptr_flag_bitsILi8EEENSU_INS5_IJNSA_ILi8EEESI_EEENS5_IJSI_SC_EEEEEEEvNS4_8identityENS4_23SM90_TMA_LOAD_MULTICASTES1D_vS1E_EENS_8epilogue10collective6detail29Sm90TmaWarpSpecializedAdapterINS1I_15DefaultEpilogueISK_SL_SL_NS1H_6thread17LinearCombinationISK_Li1EffLNS1M_9ScaleType4KindE0ELNS_15FloatRoundStyleE2ESK_EENS1_15EpilogueDefaultEEEEEvvEEEEvNT_6ParamsE --------------------------
	.section	.nv.shared._ZN7cutlass13device_kernelINS_4gemm6kernel13GemmUniversalIN4cute5tupleIJiiiiEEENS1_10collective13CollectiveMmaINS1_37MainloopSm90TmaGmmaWarpSpecializedFP8ILi37ENS5_IJNS4_1CILi4EEENSA_ILi1EEESC_EEENS1_35KernelTmaWarpSpecializedCooperativeEEENS5_IJNSA_ILi128EEENSA_ILi64EEENSA_ILi32EEEEEENS_12float_e4m3_tENS5_IJlSC_lEEESK_SL_NS4_8TiledMMAINS4_8MMA_AtomIJNS4_4SM904GMMA30MMA_64x64x32_F32E4M3E4M3_SS_TNILNSP_7ScaleInE1ELSR_1EEEEEENS4_6LayoutINS5_IJNSA_ILi2EEESC_SC_EEENS5_IJSC_NSA_ILi0EEESX_EEEEENS5_IJNS4_10UnderscoreES10_S10_EEEEENS4_13SM90_TMA_LOADENS4_14ComposedLayoutINS4_7SwizzleILi1ELi4ELi3EEENS4_18smem_ptr_flag_bitsILi8EEENSU_INS5_IJNSA_ILi8EEESI_EEENS5_IJSI_SC_EEEEEEEvNS4_8identityENS4_23SM90_TMA_LOAD_MULTICASTES1D_vS1E_EENS_8epilogue10collective6detail29Sm90TmaWarpSpecializedAdapterINS1I_15DefaultEpilogueISK_SL_SL_NS1H_6thread17LinearCombinationISK_Li1EffLNS1M_9ScaleType4KindE0ELNS_15FloatRoundStyleE2ESK_EENS1_15EpilogueDefaultEEEEEvvEEEEvNT_6ParamsE,"aw",@nobits
	.sectionflags	@""
	.align	16
	.zero		1024


//--------------------- .nv.shared.reserved.0     --------------------------
	.section	.nv.shared.reserved.0,"aw",@nobits
	.weak		__nv_reservedSMEM_offset_0_alias
	.size		__nv_reservedSMEM_offset_0_alias, 0, 0
	.other		__nv_reservedSMEM_offset_0_alias,@"STO_CUDA_RESERVED_SHARED STV_DEFAULT"
__nv_reservedSMEM_offset_0_alias:
	.zero		0


//--------------------- .nv.global                --------------------------
	.section	.nv.global,"aw",@nobits
.nv.global:
	.type		_ZN40_INTERNAL_80870afe_4_k_cu_71c1aca0_251004cute1_E,@object
	.size		_ZN40_INTERNAL_80870afe_4_k_cu_71c1aca0_251004cute1_E,(_ZN40_INTERNAL_80870afe_4_k_cu_71c1aca0_251004cuda3std3__45__cpo6cbeginE - _ZN40_INTERNAL_80870afe_4_k_cu_71c1aca0_251004cute1_E)
_ZN40_INTERNAL_80870afe_4_k_cu_71c1aca0_251004cute1_E:
	.zero		1
	.type		_ZN40_INTERNAL_80870afe_4_k_cu_71c1aca0_251004cuda3std3__45__cpo6cbeginE,@object
	.size		_ZN40_INTERNAL_80870afe_4_k_cu_71c1aca0_251004cuda3std3__45__cpo6cbeginE,(_ZN40_INTERNAL_80870afe_4_k_cu_71c1aca0_251004cuda3std3__48in_placeE - _ZN40_INTERNAL_80870afe_4_k_cu_71c1aca0_251004cuda3std3__45__cpo6cbeginE)
_ZN40_INTERNAL_80870afe_4_k_cu_71c1aca0_251004cuda3std3__45__cpo6cbeginE:
	.zero		1
	.type		_ZN40_INTERNAL_80870afe_4_k_cu_71c1aca0_251004cuda3std3__48in_placeE,@object
	.size		_ZN40_INTERNAL_80870afe_4_k_cu_71c1aca0_251004cuda3std3__48in_placeE,(_ZN40_INTERNAL_80870afe_4_k_cu_71c1aca0_251004cuda3std6ranges3__45__cpo9iter_moveE - _ZN40_INTERNAL_80870afe_4_k_cu_71c1aca0_251004cuda3std3__48in_placeE)
_ZN40_INTERNAL_80870afe_4_k_cu_71c1aca0_251004cuda3std3__48in_placeE:
	.zero		1
	.type		_ZN40_INTERNAL_80870afe_4_k_cu_71c1aca0_251004cuda3std6ranges3__45__cpo9iter_moveE,@object
	.size		_ZN40_INTERNAL_80870afe_4_k_cu_71c1aca0_251004cuda3std6ranges3__45__cpo9iter_moveE,(_ZN40_INTERNAL_80870afe_4_k_cu_71c1aca0_251004cuda3std3__45__cpo5beginE - _ZN40_INTERNAL_80870afe_4_k_cu_71c1aca0_251004cuda3std6ranges3__45__cpo9iter_moveE)
_ZN40_INTERNAL_80870afe_4_k_cu_71c1aca0_251004cuda3std6ranges3__45__cpo9iter_moveE:
	.zero		1
	.type		_ZN40_INTERNAL_80870afe_4_k_cu_71c1aca0_251004cuda3std3__45__cpo5beginE,@object
	.size		_ZN40_INTERNAL_80870afe_4_k_cu_71c1aca0_251004cuda3std3__45__cpo5beginE,(_ZN40_INTERNAL_80870afe_4_k_cu_71c1aca0_251004cuda3std3__442_GLOBAL__N__80870afe_4_k_cu_71c1aca0_251006ignoreE - _ZN40_INTERNAL_80870afe_4_k_cu_71c1aca0_251004cuda3std3__45__cpo5beginE)
_ZN40_INTERNAL_80870afe_4_k_cu_71c1aca0_251004cuda3std3__45__cpo5beginE:
	.zero		1
	.type		_ZN40_INTERNAL_80870afe_4_k_cu_71c1aca0_251004cuda3std3__442_GLOBAL__N__80870afe_4_k_cu_71c1aca0_251006ignoreE,@object
	.size		_ZN40_INTERNAL_80870afe_4_k_cu_71c1aca0_251004cuda3std3__442_GLOBAL__N__80870afe_4_k_cu_71c1aca0_251006ignoreE,(_ZN40_INTERNAL_80870afe_4_k_cu_71c1aca0_251004cute7productE - _ZN40_INTERNAL_80870afe_4_k_cu_71c1aca0_251004cuda3std3__442_GLOBAL__N__80870afe_4_k_cu_71c1aca0_251006ignoreE)
_ZN40_INTERNAL_80870afe_4_k_cu_71c1aca0_251004cuda3std3__442_GLOBAL__N__80870afe_4_k_cu_71c1aca0_251006ignoreE:
	.zero		1
	.type		_ZN40_INTERNAL_80870afe_4_k_cu_71c1aca0_251004cute7productE,@object
	.size		_ZN40_INTERNAL_80870afe_4_k_cu_71c1aca0_251004cute7productE,(_ZN40_INTERNAL_80870afe_4_k_cu_71c1aca0_251004cuda3std3__45__cpo3endE - _ZN40_INTERNAL_80870afe_4_k_cu_71c1aca0_251004cute7productE)
_ZN40_INTERNAL_80870afe_4_k_cu_71c1aca0_251004cute7productE:
	.zero		1
	.type		_ZN40_INTERNAL_80870afe_4_k_cu_71c1aca0_251004cuda3std3__45__cpo3endE,@object
	.size		_ZN40_INTERNAL_80870afe_4_k_cu_71c1aca0_251004cuda3std3__45__cpo3endE,(_ZN40_INTERNAL_80870afe_4_k_cu_71c1aca0_251004cuda3std3__419piecewise_constructE - _ZN40_INTERNAL_80870afe_4_k_cu_71c1aca0_251004cuda3std3__45__cpo3endE)
_ZN40_INTERNAL_80870afe_4_k_cu_71c1aca0_251004cuda3std3__45__cpo3endE:
	.zero		1
	.type		_ZN40_INTERNAL_80870afe_4_k_cu_71c1aca0_251004cuda3std3__419piecewise_constructE,@object
	.size		_ZN40_INTERNAL_80870afe_4_k_cu_71c1aca0_251004cuda3std3__419piecewise_constructE,(_ZN40_INTERNAL_80870afe_4_k_cu_71c1aca0_251004cuda3std3__45__cpo4cendE - _ZN40_INTERNAL_80870afe_4_k_cu_71c1aca0_251004cuda3std3__419piecewise_constructE)
_ZN40_INTERNAL_80870afe_4_k_cu_71c1aca0_251004cuda3std3__419piecewise_constructE:
	.zero		1
	.type		_ZN40_INTERNAL_80870afe_4_k_cu_71c1aca0_251004cuda3std3__45__cpo4cendE,@object
	.size		_ZN40_INTERNAL_80870afe_4_k_cu_71c1aca0_251004cuda3std3__45__cpo4cendE,(_ZN40_INTERNAL_80870afe_4_k_cu_71c1aca0_251004cuda3std6ranges3__45__cpo4swapE - _ZN40_INTERNAL_80870afe_4_k_cu_71c1aca0_251004cuda3std3__45__cpo4cendE)
_ZN40_INTERNAL_80870afe_4_k_cu_71c1aca0_251004cuda3std3__45__cpo4cendE:
	.zero		1
	.type		_ZN40_INTERNAL_80870afe_4_k_cu_71c1aca0_251004cuda3std6ranges3__45__cpo4swapE,@object
	.size		_ZN40_INTERNAL_80870afe_4_k_cu_71c1aca0_251004cuda3std6ranges3__45__cpo4swapE,(.L_7 - _ZN40_INTERNAL_80870afe_4_k_cu_71c1aca0_251004cuda3std6ranges3__45__cpo4swapE)
_ZN40_INTERNAL_80870afe_4_k_cu_71c1aca0_251004cuda3std6ranges3__45__cpo4swapE:
	.zero		1
.L_7:


//--------------------- .nv.constant0._ZN7cutlass13device_kernelINS_4gemm6kernel13GemmUniversalIN4cute5tupleIJiiiiEEENS1_10collective13CollectiveMmaINS1_37MainloopSm90TmaGmmaWarpSpecializedFP8ILi37ENS5_IJNS4_1CILi4EEENSA_ILi1EEESC_EEENS1_35KernelTmaWarpSpecializedCooperativeEEENS5_IJNSA_ILi128EEENSA_ILi64EEENSA_ILi32EEEEEENS_12float_e4m3_tENS5_IJlSC_lEEESK_SL_NS4_8TiledMMAINS4_8MMA_AtomIJNS4_4SM904GMMA30MMA_64x64x32_F32E4M3E4M3_SS_TNILNSP_7ScaleInE1ELSR_1EEEEEENS4_6LayoutINS5_IJNSA_ILi2EEESC_SC_EEENS5_IJSC_NSA_ILi0EEESX_EEEEENS5_IJNS4_10UnderscoreES10_S10_EEEEENS4_13SM90_TMA_LOADENS4_14ComposedLayoutINS4_7SwizzleILi1ELi4ELi3EEENS4_18smem_ptr_flag_bitsILi8EEENSU_INS5_IJNSA_ILi8EEESI_EEENS5_IJSI_SC_EEEEEEEvNS4_8identityENS4_23SM90_TMA_LOAD_MULTICASTES1D_vS1E_EENS_8epilogue10collective6detail29Sm90TmaWarpSpecializedAdapterINS1I_15DefaultEpilogueISK_SL_SL_NS1H_6thread17LinearCombinationISK_Li1EffLNS1M_9ScaleType4KindE0ELNS_15FloatRoundStyleE2ESK_EENS1_15EpilogueDefaultEEEEEvvEEEEvNT_6ParamsE --------------------------
	.section	.nv.constant0._ZN7cutlass13device_kernelINS_4gemm6kernel13GemmUniversalIN4cute5tupleIJiiiiEEENS1_10collective13CollectiveMmaINS1_37MainloopSm90TmaGmmaWarpSpecializedFP8ILi37ENS5_IJNS4_1CILi4EEENSA_ILi1EEESC_EEENS1_35KernelTmaWarpSpecializedCooperativeEEENS5_IJNSA_ILi128EEENSA_ILi64EEENSA_ILi32EEEEEENS_12float_e4m3_tENS5_IJlSC_lEEESK_SL_NS4_8TiledMMAINS4_8MMA_AtomIJNS4_4SM904GMMA30MMA_64x64x32_F32E4M3E4M3_SS_TNILNSP_7ScaleInE1ELSR_1EEEEEENS4_6LayoutINS5_IJNSA_ILi2EEESC_SC_EEENS5_IJSC_NSA_ILi0EEESX_EEEEENS5_IJNS4_10UnderscoreES10_S10_EEEEENS4_13SM90_TMA_LOADENS4_14ComposedLayoutINS4_7SwizzleILi1ELi4ELi3EEENS4_18smem_ptr_flag_bitsILi8EEENSU_INS5_IJNSA_ILi8EEESI_EEENS5_IJSI_SC_EEEEEEEvNS4_8identityENS4_23SM90_TMA_LOAD_MULTICASTES1D_vS1E_EENS_8epilogue10collective6detail29Sm90TmaWarpSpecializedAdapterINS1I_15DefaultEpilogueISK_SL_SL_NS1H_6thread17LinearCombinationISK_Li1EffLNS1M_9ScaleType4KindE0ELNS_15FloatRoundStyleE2ESK_EENS1_15EpilogueDefaultEEEEEvvEEEEvNT_6ParamsE,"a",@progbits
	.sectionflags	@""
	.align	4
.nv.constant0._ZN7cutlass13device_kernelINS_4gemm6kernel13GemmUniversalIN4cute5tupleIJiiiiEEENS1_10collective13CollectiveMmaINS1_37MainloopSm90TmaGmmaWarpSpecializedFP8ILi37ENS5_IJNS4_1CILi4EEENSA_ILi1EEESC_EEENS1_35KernelTmaWarpSpecializedCooperativeEEENS5_IJNSA_ILi128EEENSA_ILi64EEENSA_ILi32EEEEEENS_12float_e4m3_tENS5_IJlSC_lEEESK_SL_NS4_8TiledMMAINS4_8MMA_AtomIJNS4_4SM904GMMA30MMA_64x64x32_F32E4M3E4M3_SS_TNILNSP_7ScaleInE1ELSR_1EEEEEENS4_6LayoutINS5_IJNSA_ILi2EEESC_SC_EEENS5_IJSC_NSA_ILi0EEESX_EEEEENS5_IJNS4_10UnderscoreES10_S10_EEEEENS4_13SM90_TMA_LOADENS4_14ComposedLayoutINS4_7SwizzleILi1ELi4ELi3EEENS4_18smem_ptr_flag_bitsILi8EEENSU_INS5_IJNSA_ILi8EEESI_EEENS5_IJSI_SC_EEEEEEEvNS4_8identityENS4_23SM90_TMA_LOAD_MULTICASTES1D_vS1E_EENS_8epilogue10collective6detail29Sm90TmaWarpSpecializedAdapterINS1I_15DefaultEpilogueISK_SL_SL_NS1H_6thread17LinearCombinationISK_Li1EffLNS1M_9ScaleType4KindE0ELNS_15FloatRoundStyleE2ESK_EENS1_15EpilogueDefaultEEEEEvvEEEEvNT_6ParamsE:
	.zero		1664


//--------------------- SYMBOLS --------------------------

	.type		.nv.reservedSmem.offset0,@object
	.size		.nv.reservedSmem.offset0,0x4
